	.target	sm_100a

	.elftype	@"ET_EXEC"


//--------------------- .note.nv.tkinfo           --------------------------
	.section	.note.nv.tkinfo,"",@"SHT_NOTE"
	.sectionflags	@"SHF_NOTE_NV_TKINFO"
	.tkinfo
        /*0018*/ 	.word	0x00000002
        /*0030*/ 	.string	""
        /*0030*/ 	.string	"ptxas"
        /*0030*/ 	.string	"Cuda compilation tools, release 13.0, V13.0.88"
        /*0030*/ 	.string	"Build cuda_13.0.r13.0/compiler.36424714_0"
        /*0030*/ 	.string	"-arch sm_100a -m 64 "



//--------------------- .note.nv.cuinfo           --------------------------
	.section	.note.nv.cuinfo,"",@"SHT_NOTE"
	.sectionflags	@"SHF_NOTE_NV_CUINFO"
        /*0018*/ 	.short	0x0002
        /*001a*/ 	.short	0x0064
        /*001c*/ 	.short	0x0082
	.zero		2


//--------------------- .nv.info                  --------------------------
	.section	.nv.info,"",@"SHT_CUDA_INFO"
	.align	4


	//----- nvinfo : EIATTR_REGCOUNT
	.align		4
        /*0000*/ 	.byte	0x04, 0x2f
        /*0002*/ 	.short	(.L_19 - .L_18)
	.align		4
.L_18:
        /*0004*/ 	.word	index@(_ZN7cutlass13device_kernelINS_4gemm6kernel13GemmUniversalIN4cute5tupleIJiiiiEEENS1_10collective13CollectiveMmaINS1_35MainloopSm100TmaUmmaWarpSpecializedILi3ELi2ELi4ENS5_IJNS4_1CILi2EEENSA_ILi4EEENSA_ILi1EEEEEEEENS5_IJNSA_ILi128EEESG_NSA_ILi64EEEEEENS_6half_tENS5_IJlSD_lEEESJ_NS5_IJSD_llEEENS4_8TiledMMAINS4_8MMA_AtomIJNS4_26SM100_MMA_F16BF16_2x1SM_SSISJ_SJ_fLi128ELi128ELNS4_4UMMA5MajorE0ELSQ_1ELNSP_7ScaleInE0ELSR_0EEEEEENS4_6LayoutINS5_IJSD_SD_SD_EEENS5_IJNSA_ILi0EEESW_SW_EEEEENS5_IJNS4_10UnderscoreESZ_SZ_EEEEENS4_28SM100_TMA_2SM_LOAD_MULTICASTENS4_14ComposedLayoutINS4_7SwizzleILi3ELi4ELi3EEENS4_18smem_ptr_flag_bitsILi16EEENSU_INS5_IJNSA_ILi8EEESH_EEENS5_IJSH_SD_EEEEEEEvNS4_8identityENS4_18SM100_TMA_2SM_LOADENS13_IS15_S17_NSU_INS5_IJSH_S18_EEENS5_IJSD_SH_EEEEEEEvS1D_EENS_8epilogue10collective18CollectiveEpilogueINS1K_23Sm100TmaWarpSpecializedILi4ELi2ELi16ELb1ELb0EEEJNS5_IJSH_SG_SH_EEENS5_IJNSU_ISH_SD_EENSU_INS5_IJNSA_ILi16EEESB_EEES1G_EEEEESJ_SK_SJ_SK_NS1K_6fusion15FusionCallbacksIS1O_NS1V_17LinearCombinationISJ_fSJ_fLNS_15FloatRoundStyleE2EEES1P_S1U_JEEENS4_5SM1004TMEM4LOAD26SM100_TMEM_LOAD_32dp32b16xENS4_13SM90_TMA_LOADENS13_INS14_ILi1ELi4ELi3EEES17_NSU_INS5_IJS18_S1R_EEENS5_IJS1R_SD_EEEEEEENS4_39AutoVectorizingCopyWithAssumedAlignmentILi128EEENS4_14SM90_TMA_STOREES2A_S2C_S2C_EEEvvEEEEvNT_6ParamsE)
        /*0008*/ 	.word	0x00000045


	//----- nvinfo : EIATTR_FRAME_SIZE
	.align		4
.L_19:
        /*000c*/ 	.byte	0x04, 0x11
        /*000e*/ 	.short	(.L_21 - .L_20)
	.align		4
.L_20:
        /*0010*/ 	.word	index@($__internal_2_$__cuda_sm10x_tcgen05_guardrail_trap_unallocated_columns_being_dealloced)
        /*0014*/ 	.word	0x00000000


	//----- nvinfo : EIATTR_FRAME_SIZE
	.align		4
.L_21:
        /*0018*/ 	.byte	0x04, 0x11
        /*001a*/ 	.short	(.L_23 - .L_22)
	.align		4
.L_22:
        /*001c*/ 	.word	index@($__internal_1_$__cuda_sm10x_tcgen05_guardrail_trap_phase_invalid_during_alloc)
        /*0020*/ 	.word	0x00000000


	//----- nvinfo : EIATTR_FRAME_SIZE
	.align		4
.L_23:
        /*0024*/ 	.byte	0x04, 0x11
        /*0026*/ 	.short	(.L_25 - .L_24)
	.align		4
.L_24:
        /*0028*/ 	.word	index@($__internal_0_$__cuda_sm10x_tcgen05_guardrail_trap_col_being_dealloced_not_returned_by_alloc)
        /*002c*/ 	.word	0x00000000


	//----- nvinfo : EIATTR_FRAME_SIZE
	.align		4
.L_25:
        /*0030*/ 	.byte	0x04, 0x11
        /*0032*/ 	.short	(.L_27 - .L_26)
	.align		4
.L_26:
        /*0034*/ 	.word	index@(_ZN7cutlass13device_kernelINS_4gemm6kernel13GemmUniversalIN4cute5tupleIJiiiiEEENS1_10collective13CollectiveMmaINS1_35MainloopSm100TmaUmmaWarpSpecializedILi3ELi2ELi4ENS5_IJNS4_1CILi2EEENSA_ILi4EEENSA_ILi1EEEEEEEENS5_IJNSA_ILi128EEESG_NSA_ILi64EEEEEENS_6half_tENS5_IJlSD_lEEESJ_NS5_IJSD_llEEENS4_8TiledMMAINS4_8MMA_AtomIJNS4_26SM100_MMA_F16BF16_2x1SM_SSISJ_SJ_fLi128ELi128ELNS4_4UMMA5MajorE0ELSQ_1ELNSP_7ScaleInE0ELSR_0EEEEEENS4_6LayoutINS5_IJSD_SD_SD_EEENS5_IJNSA_ILi0EEESW_SW_EEEEENS5_IJNS4_10UnderscoreESZ_SZ_EEEEENS4_28SM100_TMA_2SM_LOAD_MULTICASTENS4_14ComposedLayoutINS4_7SwizzleILi3ELi4ELi3EEENS4_18smem_ptr_flag_bitsILi16EEENSU_INS5_IJNSA_ILi8EEESH_EEENS5_IJSH_SD_EEEEEEEvNS4_8identityENS4_18SM100_TMA_2SM_LOADENS13_IS15_S17_NSU_INS5_IJSH_S18_EEENS5_IJSD_SH_EEEEEEEvS1D_EENS_8epilogue10collective18CollectiveEpilogueINS1K_23Sm100TmaWarpSpecializedILi4ELi2ELi16ELb1ELb0EEEJNS5_IJSH_SG_SH_EEENS5_IJNSU_ISH_SD_EENSU_INS5_IJNSA_ILi16EEESB_EEES1G_EEEEESJ_SK_SJ_SK_NS1K_6fusion15FusionCallbacksIS1O_NS1V_17LinearCombinationISJ_fSJ_fLNS_15FloatRoundStyleE2EEES1P_S1U_JEEENS4_5SM1004TMEM4LOAD26SM100_TMEM_LOAD_32dp32b16xENS4_13SM90_TMA_LOADENS13_INS14_ILi1ELi4ELi3EEES17_NSU_INS5_IJS18_S1R_EEENS5_IJS1R_SD_EEEEEEENS4_39AutoVectorizingCopyWithAssumedAlignmentILi128EEENS4_14SM90_TMA_STOREES2A_S2C_S2C_EEEvvEEEEvNT_6ParamsE)
        /*0038*/ 	.word	0x00000000


	//----- nvinfo : EIATTR_MIN_STACK_SIZE
	.align		4
.L_27:
        /*003c*/ 	.byte	0x04, 0x12
        /*003e*/ 	.short	(.L_29 - .L_28)
	.align		4
.L_28:
        /*0040*/ 	.word	index@(_ZN7cutlass13device_kernelINS_4gemm6kernel13GemmUniversalIN4cute5tupleIJiiiiEEENS1_10collective13CollectiveMmaINS1_35MainloopSm100TmaUmmaWarpSpecializedILi3ELi2ELi4ENS5_IJNS4_1CILi2EEENSA_ILi4EEENSA_ILi1EEEEEEEENS5_IJNSA_ILi128EEESG_NSA_ILi64EEEEEENS_6half_tENS5_IJlSD_lEEESJ_NS5_IJSD_llEEENS4_8TiledMMAINS4_8MMA_AtomIJNS4_26SM100_MMA_F16BF16_2x1SM_SSISJ_SJ_fLi128ELi128ELNS4_4UMMA5MajorE0ELSQ_1ELNSP_7ScaleInE0ELSR_0EEEEEENS4_6LayoutINS5_IJSD_SD_SD_EEENS5_IJNSA_ILi0EEESW_SW_EEEEENS5_IJNS4_10UnderscoreESZ_SZ_EEEEENS4_28SM100_TMA_2SM_LOAD_MULTICASTENS4_14ComposedLayoutINS4_7SwizzleILi3ELi4ELi3EEENS4_18smem_ptr_flag_bitsILi16EEENSU_INS5_IJNSA_ILi8EEESH_EEENS5_IJSH_SD_EEEEEEEvNS4_8identityENS4_18SM100_TMA_2SM_LOADENS13_IS15_S17_NSU_INS5_IJSH_S18_EEENS5_IJSD_SH_EEEEEEEvS1D_EENS_8epilogue10collective18CollectiveEpilogueINS1K_23Sm100TmaWarpSpecializedILi4ELi2ELi16ELb1ELb0EEEJNS5_IJSH_SG_SH_EEENS5_IJNSU_ISH_SD_EENSU_INS5_IJNSA_ILi16EEESB_EEES1G_EEEEESJ_SK_SJ_SK_NS1K_6fusion15FusionCallbacksIS1O_NS1V_17LinearCombinationISJ_fSJ_fLNS_15FloatRoundStyleE2EEES1P_S1U_JEEENS4_5SM1004TMEM4LOAD26SM100_TMEM_LOAD_32dp32b16xENS4_13SM90_TMA_LOADENS13_INS14_ILi1ELi4ELi3EEES17_NSU_INS5_IJS18_S1R_EEENS5_IJS1R_SD_EEEEEEENS4_39AutoVectorizingCopyWithAssumedAlignmentILi128EEENS4_14SM90_TMA_STOREES2A_S2C_S2C_EEEvvEEEEvNT_6ParamsE)
        /*0044*/ 	.word	0x00000000
.L_29:


//--------------------- .nv.compat                --------------------------
	.section	.nv.compat,"",@"SHT_CUDA_COMPAT_INFO"
	.align	4
        /*0000*/ 	.byte	0x02, 0x09, 0x01, 0x00, 0x02, 0x02, 0x02, 0x00, 0x02, 0x05, 0x05, 0x00, 0x03, 0x07, 0x01, 0x01
        /*0010*/ 	.byte	0x02, 0x03, 0x01, 0x00, 0x02, 0x06, 0x01, 0x00, 0x04, 0x0b, 0x08, 0x00, 0x09, 0x00, 0x00, 0x00
        /*0020*/ 	.byte	0x00, 0x00, 0x00, 0x00


//--------------------- .nv.info._ZN7cutlass13device_kernelINS_4gemm6kernel13GemmUniversalIN4cute5tupleIJiiiiEEENS1_10collective13CollectiveMmaINS1_35MainloopSm100TmaUmmaWarpSpecializedILi3ELi2ELi4ENS5_IJNS4_1CILi2EEENSA_ILi4EEENSA_ILi1EEEEEEEENS5_IJNSA_ILi128EEESG_NSA_ILi64EEEEEENS_6half_tENS5_IJlSD_lEEESJ_NS5_IJSD_llEEENS4_8TiledMMAINS4_8MMA_AtomIJNS4_26SM100_MMA_F16BF16_2x1SM_SSISJ_SJ_fLi128ELi128ELNS4_4UMMA5MajorE0ELSQ_1ELNSP_7ScaleInE0ELSR_0EEEEEENS4_6LayoutINS5_IJSD_SD_SD_EEENS5_IJNSA_ILi0EEESW_SW_EEEEENS5_IJNS4_10UnderscoreESZ_SZ_EEEEENS4_28SM100_TMA_2SM_LOAD_MULTICASTENS4_14ComposedLayoutINS4_7SwizzleILi3ELi4ELi3EEENS4_18smem_ptr_flag_bitsILi16EEENSU_INS5_IJNSA_ILi8EEESH_EEENS5_IJSH_SD_EEEEEEEvNS4_8identityENS4_18SM100_TMA_2SM_LOADENS13_IS15_S17_NSU_INS5_IJSH_S18_EEENS5_IJSD_SH_EEEEEEEvS1D_EENS_8epilogue10collective18CollectiveEpilogueINS1K_23Sm100TmaWarpSpecializedILi4ELi2ELi16ELb1ELb0EEEJNS5_IJSH_SG_SH_EEENS5_IJNSU_ISH_SD_EENSU_INS5_IJNSA_ILi16EEESB_EEES1G_EEEEESJ_SK_SJ_SK_NS1K_6fusion15FusionCallbacksIS1O_NS1V_17LinearCombinationISJ_fSJ_fLNS_15FloatRoundStyleE2EEES1P_S1U_JEEENS4_5SM1004TMEM4LOAD26SM100_TMEM_LOAD_32dp32b16xENS4_13SM90_TMA_LOADENS13_INS14_ILi1ELi4ELi3EEES17_NSU_INS5_IJS18_S1R_EEENS5_IJS1R_SD_EEEEEEENS4_39AutoVectorizingCopyWithAssumedAlignmentILi128EEENS4_14SM90_TMA_STOREES2A_S2C_S2C_EEEvvEEEEvNT_6ParamsE --------------------------
	.section	.nv.info._ZN7cutlass13device_kernelINS_4gemm6kernel13GemmUniversalIN4cute5tupleIJiiiiEEENS1_10collective13CollectiveMmaINS1_35MainloopSm100TmaUmmaWarpSpecializedILi3ELi2ELi4ENS5_IJNS4_1CILi2EEENSA_ILi4EEENSA_ILi1EEEEEEEENS5_IJNSA_ILi128EEESG_NSA_ILi64EEEEEENS_6half_tENS5_IJlSD_lEEESJ_NS5_IJSD_llEEENS4_8TiledMMAINS4_8MMA_AtomIJNS4_26SM100_MMA_F16BF16_2x1SM_SSISJ_SJ_fLi128ELi128ELNS4_4UMMA5MajorE0ELSQ_1ELNSP_7ScaleInE0ELSR_0EEEEEENS4_6LayoutINS5_IJSD_SD_SD_EEENS5_IJNSA_ILi0EEESW_SW_EEEEENS5_IJNS4_10UnderscoreESZ_SZ_EEEEENS4_28SM100_TMA_2SM_LOAD_MULTICASTENS4_14ComposedLayoutINS4_7SwizzleILi3ELi4ELi3EEENS4_18smem_ptr_flag_bitsILi16EEENSU_INS5_IJNSA_ILi8EEESH_EEENS5_IJSH_SD_EEEEEEEvNS4_8identityENS4_18SM100_TMA_2SM_LOADENS13_IS15_S17_NSU_INS5_IJSH_S18_EEENS5_IJSD_SH_EEEEEEEvS1D_EENS_8epilogue10collective18CollectiveEpilogueINS1K_23Sm100TmaWarpSpecializedILi4ELi2ELi16ELb1ELb0EEEJNS5_IJSH_SG_SH_EEENS5_IJNSU_ISH_SD_EENSU_INS5_IJNSA_ILi16EEESB_EEES1G_EEEEESJ_SK_SJ_SK_NS1K_6fusion15FusionCallbacksIS1O_NS1V_17LinearCombinationISJ_fSJ_fLNS_15FloatRoundStyleE2EEES1P_S1U_JEEENS4_5SM1004TMEM4LOAD26SM100_TMEM_LOAD_32dp32b16xENS4_13SM90_TMA_LOADENS13_INS14_ILi1ELi4ELi3EEES17_NSU_INS5_IJS18_S1R_EEENS5_IJS1R_SD_EEEEEEENS4_39AutoVectorizingCopyWithAssumedAlignmentILi128EEENS4_14SM90_TMA_STOREES2A_S2C_S2C_EEEvvEEEEvNT_6ParamsE,"",@"SHT_CUDA_INFO"
	.sectionflags	@""
	.align	4


	//----- nvinfo : EIATTR_CUDA_API_VERSION
	.align		4
        /*0000*/ 	.byte	0x04, 0x37
        /*0002*/ 	.short	(.L_31 - .L_30)
.L_30:
        /*0004*/ 	.word	0x00000082


	//----- nvinfo : EIATTR_KPARAM_INFO
	.align		4
.L_31:
        /*0008*/ 	.byte	0x04, 0x17
        /*000a*/ 	.short	(.L_33 - .L_32)
.L_32:
        /*000c*/ 	.word	0x00000000
        /*0010*/ 	.short	0x0000
        /*0012*/ 	.short	0x0000
        /*0014*/ 	.byte	0x00, 0xf0, 0x01, 0x20


	//----- nvinfo : EIATTR_AT_ENTRY_FRAGMENTS
	.align		4
.L_33:
        /*0018*/ 	.byte	0x04, 0x4f
        /*001a*/ 	.short	(.L_35 - .L_34)


	//   ....[0]....
.L_34:
        /*001c*/ 	.word	0x00000007


	//----- nvinfo : EIATTR_RESERVED_SMEM_USED
	.align		4
.L_35:
        /*0020*/ 	.byte	0x01, 0x41
	.zero		2


	//----- nvinfo : EIATTR_SPARSE_MMA_MASK
	.align		4
        /*0024*/ 	.byte	0x03, 0x50
        /*0026*/ 	.short	0x0000


	//----- nvinfo : EIATTR_TCGEN05_2CTA_USED
	.align		4
        /*0028*/ 	.byte	0x01, 0x52
	.zero		2


	//----- nvinfo : EIATTR_MAXREG_COUNT
	.align		4
        /*002c*/ 	.byte	0x03, 0x1b
        /*002e*/ 	.short	0x00ff


	//----- nvinfo : EIATTR_NUM_BARRIERS
	.align		4
        /*0030*/ 	.byte	0x02, 0x4c
        /*0032*/ 	.byte	0x07
	.zero		1


	//----- nvinfo : EIATTR_EXTERNS
	.align		4
        /*0034*/ 	.byte	0x04, 0x0f
        /*0036*/ 	.short	(.L_37 - .L_36)


	//   ....[0]....
	.align		4
.L_36:
        /*0038*/ 	.word	index@(__assertfail)


	//----- nvinfo : EIATTR_MERCURY_ISA_VERSION
	.align		4
.L_37:
        /*003c*/ 	.byte	0x03, 0x5f
        /*003e*/ 	.short	0x0101


	//----- nvinfo : EIATTR_INT_WARP_WIDE_INSTR_OFFSETS
	.align		4
        /*0040*/ 	.byte	0x04, 0x31
        /*0042*/ 	.short	(.L_39 - .L_38)


	//   ....[0]....
.L_38:
        /*0044*/ 	.word	0x00000d40


	//   ....[1]....
        /*0048*/ 	.word	0x00000de0


	//   ....[2]....
        /*004c*/ 	.word	0x00004250


	//   ....[3]....
        /*0050*/ 	.word	0x00004280


	//   ....[4]....
        /*0054*/ 	.word	0x000042a0


	//   ....[5]....
        /*0058*/ 	.word	0x00004de0


	//   ....[6]....
        /*005c*/ 	.word	0x00004e80


	//   ....[7]....
        /*0060*/ 	.word	0x00004f40


	//   ....[8]....
        /*0064*/ 	.word	0x00004fb0


	//   ....[9]....
        /*0068*/ 	.word	0x00005070


	//   ....[10]....
        /*006c*/ 	.word	0x00005110


	//   ....[11]....
        /*0070*/ 	.word	0x00005180


	//   ....[12]....
        /*0074*/ 	.word	0x00005240


	//   ....[13]....
        /*0078*/ 	.word	0x000052e0


	//   ....[14]....
        /*007c*/ 	.word	0x00005380


	//   ....[15]....
        /*0080*/ 	.word	0x00005470


	//   ....[16]....
        /*0084*/ 	.word	0x00005540


	//----- nvinfo : EIATTR_COOP_GROUP_MASK_REGIDS
	.align		4
.L_39:
        /*0088*/ 	.byte	0x04, 0x29
        /*008a*/ 	.short	(.L_41 - .L_40)


	//   ....[0]....
.L_40:
        /*008c*/ 	.word	0xffffffff


	//   ....[1]....
        /*0090*/ 	.word	0xffffffff


	//   ....[2]....
        /*0094*/ 	.word	0xffffffff


	//   ....[3]....
        /*0098*/ 	.word	0xffffffff


	//   ....[4]....
        /*009c*/ 	.word	0xffffffff


	//   ....[5]....
        /*00a0*/ 	.word	0xffffffff


	//   ....[6]....
        /*00a4*/ 	.word	0xffffffff


	//   ....[7]....
        /*00a8*/ 	.word	0xffffffff


	//   ....[8]....
        /*00ac*/ 	.word	0xffffffff


	//   ....[9]....
        /*00b0*/ 	.word	0xffffffff


	//   ....[10]....
        /*00b4*/ 	.word	0xffffffff


	//   ....[11]....
        /*00b8*/ 	.word	0xffffffff


	//   ....[12]....
        /*00bc*/ 	.word	0xffffffff


	//   ....[13]....
        /*00c0*/ 	.word	0xffffffff


	//----- nvinfo : EIATTR_COOP_GROUP_INSTR_OFFSETS
	.align		4
.L_41:
        /*00c4*/ 	.byte	0x04, 0x28
        /*00c6*/ 	.short	(.L_43 - .L_42)


	//   ....[0]....
.L_42:
        /*00c8*/ 	.word	0x000000b0


	//   ....[1]....
        /*00cc*/ 	.word	0x00000510


	//   ....[2]....
        /*00d0*/ 	.word	0x000006b0


	//   ....[3]....
        /*00d4*/ 	.word	0x00000840


	//   ....[4]....
        /*00d8*/ 	.word	0x00000930


	//   ....[5]....
        /*00dc*/ 	.word	0x00000a90


	//   ....[6]....
        /*00e0*/ 	.word	0x00000c20


	//   ....[7]....
        /*00e4*/ 	.word	0x00000e60


	//   ....[8]....
        /*00e8*/ 	.word	0x00002220


	//   ....[9]....
        /*00ec*/ 	.word	0x00003040


	//   ....[10]....
        /*00f0*/ 	.word	0x00003510


	//   ....[11]....
        /*00f4*/ 	.word	0x00003540


	//   ....[12]....
        /*00f8*/ 	.word	0x00004150


	//   ....[13]....
        /*00fc*/ 	.word	0x00004360


	//----- nvinfo : EIATTR_VRC_CTA_INIT_COUNT
	.align		4
.L_43:
        /*0100*/ 	.byte	0x02, 0x4a
        /*0102*/ 	.byte	0x80
	.zero		1


	//----- nvinfo : EIATTR_SYSCALL_OFFSETS
	.align		4
        /*0104*/ 	.byte	0x04, 0x46
        /*0106*/ 	.short	(.L_45 - .L_44)


	//   ....[0]....
.L_44:
        /*0108*/ 	.word	0x000060c0


	//   ....[1]....
        /*010c*/ 	.word	0x000061b0


	//   ....[2]....
        /*0110*/ 	.word	0x000068e0


	//   ....[3]....
        /*0114*/ 	.word	0x00007210


	//   ....[4]....
        /*0118*/ 	.word	0x00007ae0


	//   ....[5]....
        /*011c*/ 	.word	0x000083b0


	//----- nvinfo : EIATTR_MBARRIER_INSTR_OFFSETS
	.align		4
.L_45:
        /*0120*/ 	.byte	0x04, 0x39
        /*0122*/ 	.short	(.L_47 - .L_46)


	//   ....[0]....
.L_46:
        /*0124*/ 	.word	0x00000640
        /*0128*/ 	.word	0x000000ff
        /*012c*/ 	.word	0x00000000
        /*0130*/ 	.short	0x0100
        /*0132*/ 	.byte	0x04
	.zero		1


	//   ....[1]....
        /*0134*/ 	.word	0x00000650
        /*0138*/ 	.word	0x000000ff
        /*013c*/ 	.word	0x00000018
        /*0140*/ 	.short	0x0100
        /*0142*/ 	.byte	0x04
	.zero		1


	//   ....[2]....
        /*0144*/ 	.word	0x00000660
        /*0148*/ 	.word	0x000000ff
        /*014c*/ 	.word	0x00000008
        /*0150*/ 	.short	0x0100
        /*0152*/ 	.byte	0x04
	.zero		1


	//   ....[3]....
        /*0154*/ 	.word	0x00000670
        /*0158*/ 	.word	0x000000ff
        /*015c*/ 	.word	0x00000020
        /*0160*/ 	.short	0x0100
        /*0162*/ 	.byte	0x04
	.zero		1


	//   ....[4]....
        /*0164*/ 	.word	0x00000680
        /*0168*/ 	.word	0x000000ff
        /*016c*/ 	.word	0x00000010
        /*0170*/ 	.short	0x0100
        /*0172*/ 	.byte	0x04
	.zero		1


	//   ....[5]....
        /*0174*/ 	.word	0x00000690
        /*0178*/ 	.word	0x000000ff
        /*017c*/ 	.word	0x00000028
        /*0180*/ 	.short	0x0100
        /*0182*/ 	.byte	0x04
	.zero		1


	//   ....[6]....
        /*0184*/ 	.word	0x000007b0
        /*0188*/ 	.word	0x000000ff
        /*018c*/ 	.word	0x00000030
        /*0190*/ 	.short	0x0100
        /*0192*/ 	.byte	0x04
	.zero		1


	//   ....[7]....
        /*0194*/ 	.word	0x000007c0
        /*0198*/ 	.word	0x000000ff
        /*019c*/ 	.word	0x00000050
        /*01a0*/ 	.short	0x0100
        /*01a2*/ 	.byte	0x04
	.zero		1


	//   ....[8]....
        /*01a4*/ 	.word	0x000007d0
        /*01a8*/ 	.word	0x000000ff
        /*01ac*/ 	.word	0x00000038
        /*01b0*/ 	.short	0x0100
        /*01b2*/ 	.byte	0x04
	.zero		1


	//   ....[9]....
        /*01b4*/ 	.word	0x000007e0
        /*01b8*/ 	.word	0x000000ff
        /*01bc*/ 	.word	0x00000058
        /*01c0*/ 	.short	0x0100
        /*01c2*/ 	.byte	0x04
	.zero		1


	//   ....[10]....
        /*01c4*/ 	.word	0x000007f0
        /*01c8*/ 	.word	0x000000ff
        /*01cc*/ 	.word	0x00000040
        /*01d0*/ 	.short	0x0100
        /*01d2*/ 	.byte	0x04
	.zero		1


	//   ....[11]....
        /*01d4*/ 	.word	0x00000800
        /*01d8*/ 	.word	0x000000ff
        /*01dc*/ 	.word	0x00000060
        /*01e0*/ 	.short	0x0100
        /*01e2*/ 	.byte	0x04
	.zero		1


	//   ....[12]....
        /*01e4*/ 	.word	0x00000810
        /*01e8*/ 	.word	0x000000ff
        /*01ec*/ 	.word	0x00000048
        /*01f0*/ 	.short	0x0100
        /*01f2*/ 	.byte	0x04
	.zero		1


	//   ....[13]....
        /*01f4*/ 	.word	0x00000820
        /*01f8*/ 	.word	0x000000ff
        /*01fc*/ 	.word	0x00000068
        /*0200*/ 	.short	0x0100
        /*0202*/ 	.byte	0x04
	.zero		1


	//   ....[14]....
        /*0204*/ 	.word	0x00000900
        /*0208*/ 	.word	0x000000ff
        /*020c*/ 	.word	0x00000070
        /*0210*/ 	.short	0x0100
        /*0212*/ 	.byte	0x06
	.zero		1


	//   ....[15]....
        /*0214*/ 	.word	0x00000910
        /*0218*/ 	.word	0x000000ff
        /*021c*/ 	.word	0x00000078
        /*0220*/ 	.short	0x0100
        /*0222*/ 	.byte	0x06
	.zero		1


	//   ....[16]....
        /*0224*/ 	.word	0x00000a40
        /*0228*/ 	.word	0x000000ff
        /*022c*/ 	.word	0x00000080
        /*0230*/ 	.short	0x0100
        /*0232*/ 	.byte	0x06
	.zero		1


	//   ....[17]....
        /*0234*/ 	.word	0x00000a50
        /*0238*/ 	.word	0x000000ff
        /*023c*/ 	.word	0x00000090
        /*0240*/ 	.short	0x0100
        /*0242*/ 	.byte	0x06
	.zero		1


	//   ....[18]....
        /*0244*/ 	.word	0x00000a60
        /*0248*/ 	.word	0x000000ff
        /*024c*/ 	.word	0x00000088
        /*0250*/ 	.short	0x0100
        /*0252*/ 	.byte	0x06
	.zero		1


	//   ....[19]....
        /*0254*/ 	.word	0x00000a70
        /*0258*/ 	.word	0x000000ff
        /*025c*/ 	.word	0x00000098
        /*0260*/ 	.short	0x0100
        /*0262*/ 	.byte	0x06
	.zero		1


	//   ....[20]....
        /*0264*/ 	.word	0x00000b90
        /*0268*/ 	.word	0x000000ff
        /*026c*/ 	.word	0x000000a0
        /*0270*/ 	.short	0x0100
        /*0272*/ 	.byte	0x04
	.zero		1


	//   ....[21]....
        /*0274*/ 	.word	0x00000ba0
        /*0278*/ 	.word	0x000000ff
        /*027c*/ 	.word	0x000000c0
        /*0280*/ 	.short	0x0100
        /*0282*/ 	.byte	0x04
	.zero		1


	//   ....[22]....
        /*0284*/ 	.word	0x00000bb0
        /*0288*/ 	.word	0x000000ff
        /*028c*/ 	.word	0x000000a8
        /*0290*/ 	.short	0x0100
        /*0292*/ 	.byte	0x04
	.zero		1


	//   ....[23]....
        /*0294*/ 	.word	0x00000bc0
        /*0298*/ 	.word	0x000000ff
        /*029c*/ 	.word	0x000000c8
        /*02a0*/ 	.short	0x0100
        /*02a2*/ 	.byte	0x04
	.zero		1


	//   ....[24]....
        /*02a4*/ 	.word	0x00000bd0
        /*02a8*/ 	.word	0x000000ff
        /*02ac*/ 	.word	0x000000b0
        /*02b0*/ 	.short	0x0100
        /*02b2*/ 	.byte	0x04
	.zero		1


	//   ....[25]....
        /*02b4*/ 	.word	0x00000be0
        /*02b8*/ 	.word	0x000000ff
        /*02bc*/ 	.word	0x000000d0
        /*02c0*/ 	.short	0x0100
        /*02c2*/ 	.byte	0x04
	.zero		1


	//   ....[26]....
        /*02c4*/ 	.word	0x00000bf0
        /*02c8*/ 	.word	0x000000ff
        /*02cc*/ 	.word	0x000000b8
        /*02d0*/ 	.short	0x0100
        /*02d2*/ 	.byte	0x04
	.zero		1


	//   ....[27]....
        /*02d4*/ 	.word	0x00000c00
        /*02d8*/ 	.word	0x000000ff
        /*02dc*/ 	.word	0x000000d8
        /*02e0*/ 	.short	0x0100
        /*02e2*/ 	.byte	0x04
	.zero		1


	//   ....[28]....
        /*02e4*/ 	.word	0x00000cf0
        /*02e8*/ 	.word	0x000000ff
        /*02ec*/ 	.word	0x000000e0
        /*02f0*/ 	.short	0x0100
        /*02f2*/ 	.byte	0x04
	.zero		1


	//   ....[29]....
        /*02f4*/ 	.word	0x00000d00
        /*02f8*/ 	.word	0x000000ff
        /*02fc*/ 	.word	0x000000f0
        /*0300*/ 	.short	0x0100
        /*0302*/ 	.byte	0x04
	.zero		1


	//   ....[30]....
        /*0304*/ 	.word	0x00000d10
        /*0308*/ 	.word	0x000000ff
        /*030c*/ 	.word	0x000000e8
        /*0310*/ 	.short	0x0100
        /*0312*/ 	.byte	0x04
	.zero		1


	//   ....[31]....
        /*0314*/ 	.word	0x00000d20
        /*0318*/ 	.word	0x000000ff
        /*031c*/ 	.word	0x000000f8
        /*0320*/ 	.short	0x0100
        /*0322*/ 	.byte	0x04
	.zero		1


	//   ....[32]....
        /*0324*/ 	.word	0x00000e20
        /*0328*/ 	.word	0x000000ff
        /*032c*/ 	.word	0x00000100
        /*0330*/ 	.short	0x0100
        /*0332*/ 	.byte	0x06
	.zero		1


	//   ....[33]....
        /*0334*/ 	.word	0x00001a40
        /*0338*/ 	.word	0x00000000
        /*033c*/ 	.word	0x000000f0
        /*0340*/ 	.short	0x010a
        /*0342*/ 	.byte	0xff
	.zero		1


	//   ....[34]....
        /*0344*/ 	.word	0x00001a70
        /*0348*/ 	.word	0x00000000
        /*034c*/ 	.word	0x000000e0
        /*0350*/ 	.short	0x0101
        /*0352*/ 	.byte	0xff
	.zero		1


	//   ....[35]....
        /*0354*/ 	.word	0x00001b30
        /*0358*/ 	.word	0x000000ff
        /*035c*/ 	.word	0x00000018
        /*0360*/ 	.short	0x010a
        /*0362*/ 	.byte	0x04
	.zero		1


	//   ....[36]....
        /*0364*/ 	.word	0x00001c00
        /*0368*/ 	.word	0x000000ff
        /*036c*/ 	.word	0x00000018
        /*0370*/ 	.short	0x010a
        /*0372*/ 	.byte	0x21
	.zero		1


	//   ....[37]....
        /*0374*/ 	.word	0x00001db0
        /*0378*/ 	.word	0x000000ff
        /*037c*/ 	.word	0x00000018
        /*0380*/ 	.short	0x010a
        /*0382*/ 	.byte	0x05
	.zero		1


	//   ....[38]....
        /*0384*/ 	.word	0x00001ec0
        /*0388*/ 	.word	0x000000ff
        /*038c*/ 	.word	0x00000078
        /*0390*/ 	.short	0x0101
        /*0392*/ 	.byte	0x06
	.zero		1


	//   ....[39]....
        /*0394*/ 	.word	0x00001ee0
        /*0398*/ 	.word	0x000000ff
        /*039c*/ 	.word	0x00000018
        /*03a0*/ 	.short	0x010a
        /*03a2*/ 	.byte	0x04
	.zero		1


	//   ....[40]....
        /*03a4*/ 	.word	0x00001f60
        /*03a8*/ 	.word	0x000000ff
        /*03ac*/ 	.word	0x00000018
        /*03b0*/ 	.short	0x010a
        /*03b2*/ 	.byte	0x11
	.zero		1


	//   ....[41]....
        /*03b4*/ 	.word	0x000020f0
        /*03b8*/ 	.word	0x000000ff
        /*03bc*/ 	.word	0x00000018
        /*03c0*/ 	.short	0x010a
        /*03c2*/ 	.byte	0x05
	.zero		1


	//   ....[42]....
        /*03c4*/ 	.word	0x00002250
        /*03c8*/ 	.word	0x00000003
        /*03cc*/ 	.word	0x00000080
        /*03d0*/ 	.short	0x010a
        /*03d2*/ 	.byte	0xff
	.zero		1


	//   ....[43]....
        /*03d4*/ 	.word	0x000023a0
        /*03d8*/ 	.word	0x00000000
        /*03dc*/ 	.word	0x00000000
        /*03e0*/ 	.short	0x0101
        /*03e2*/ 	.byte	0xff
	.zero		1


	//   ....[44]....
        /*03e4*/ 	.word	0x00002950
        /*03e8*/ 	.word	0x000000ff
        /*03ec*/ 	.word	0x00000000
        /*03f0*/ 	.short	0x010a
        /*03f2*/ 	.byte	0x04
	.zero		1


	//   ....[45]....
        /*03f4*/ 	.word	0x000029e0
        /*03f8*/ 	.word	0x000000ff
        /*03fc*/ 	.word	0x00000000
        /*0400*/ 	.short	0x010a
        /*0402*/ 	.byte	0x05
	.zero		1


	//   ....[46]....
        /*0404*/ 	.word	0x00002a80
        /*0408*/ 	.word	0x00000000
        /*040c*/ 	.word	0x00000000
        /*0410*/ 	.short	0x010a
        /*0412*/ 	.byte	0xff
	.zero		1


	//   ....[47]....
        /*0414*/ 	.word	0x00002ba0
        /*0418*/ 	.word	0x00000002
        /*041c*/ 	.word	0x000000e0
        /*0420*/ 	.short	0x010a
        /*0422*/ 	.byte	0xff
	.zero		1


	//   ....[48]....
        /*0424*/ 	.word	0x00002c10
        /*0428*/ 	.word	0x00000002
        /*042c*/ 	.word	0x00000000
        /*0430*/ 	.short	0x0101
        /*0432*/ 	.byte	0xff
	.zero		1


	//   ....[49]....
        /*0434*/ 	.word	0x00002c30
        /*0438*/ 	.word	0x000000ff
        /*043c*/ 	.word	0x00000090
        /*0440*/ 	.short	0x010a
        /*0442*/ 	.byte	0x04
	.zero		1


	//   ....[50]....
        /*0444*/ 	.word	0x00002d50
        /*0448*/ 	.word	0x00000002
        /*044c*/ 	.word	0x00000080
        /*0450*/ 	.short	0x010a
        /*0452*/ 	.byte	0xff
	.zero		1


	//   ....[51]....
        /*0454*/ 	.word	0x00002e50
        /*0458*/ 	.word	0x00000002
        /*045c*/ 	.word	0x00000000
        /*0460*/ 	.short	0x0101
        /*0462*/ 	.byte	0xff
	.zero		1


	//   ....[52]....
        /*0464*/ 	.word	0x00002ee0
        /*0468*/ 	.word	0x000000ff
        /*046c*/ 	.word	0x00000090
        /*0470*/ 	.short	0x0106
        /*0472*/ 	.byte	0x04
	.zero		1


	//   ....[53]....
        /*0474*/ 	.word	0x00002f00
        /*0478*/ 	.word	0x000000ff
        /*047c*/ 	.word	0x00000090
        /*0480*/ 	.short	0x010a
        /*0482*/ 	.byte	0x04
	.zero		1


	//   ....[54]....
        /*0484*/ 	.word	0x00002f90
        /*0488*/ 	.word	0x000000ff
        /*048c*/ 	.word	0x00000090
        /*0490*/ 	.short	0x0106
        /*0492*/ 	.byte	0x07
	.zero		1


	//   ....[55]....
        /*0494*/ 	.word	0x00002fd0
        /*0498*/ 	.word	0x00000000
        /*049c*/ 	.word	0x00000090
        /*04a0*/ 	.short	0x010a
        /*04a2*/ 	.byte	0xff
	.zero		1


	//   ....[56]....
        /*04a4*/ 	.word	0x00003210
        /*04a8*/ 	.word	0x000000ff
        /*04ac*/ 	.word	0x00000008
        /*04b0*/ 	.short	0x010a
        /*04b2*/ 	.byte	0x05
	.zero		1


	//   ....[57]....
        /*04b4*/ 	.word	0x00003230
        /*04b8*/ 	.word	0x000000ff
        /*04bc*/ 	.word	0x00000008
        /*04c0*/ 	.short	0x010a
        /*04c2*/ 	.byte	0x05
	.zero		1


	//   ....[58]....
        /*04c4*/ 	.word	0x000033c0
        /*04c8*/ 	.word	0x000000ff
        /*04cc*/ 	.word	0x00000008
        /*04d0*/ 	.short	0x010a
        /*04d2*/ 	.byte	0x05
	.zero		1


	//   ....[59]....
        /*04d4*/ 	.word	0x000033e0
        /*04d8*/ 	.word	0x000000ff
        /*04dc*/ 	.word	0x00000008
        /*04e0*/ 	.short	0x010a
        /*04e2*/ 	.byte	0x05
	.zero		1


	//   ....[60]....
        /*04e4*/ 	.word	0x000034a0
        /*04e8*/ 	.word	0x000000ff
        /*04ec*/ 	.word	0x00000000
        /*04f0*/ 	.short	0x0101
        /*04f2*/ 	.byte	0x04
	.zero		1


	//   ....[61]....
        /*04f4*/ 	.word	0x000037d0
        /*04f8*/ 	.word	0x00000000
        /*04fc*/ 	.word	0x00000080
        /*0500*/ 	.short	0x010a
        /*0502*/ 	.byte	0xff
	.zero		1


	//   ....[62]....
        /*0504*/ 	.word	0x00003890
        /*0508*/ 	.word	0x00000000
        /*050c*/ 	.word	0x00000000
        /*0510*/ 	.short	0x0101
        /*0512*/ 	.byte	0xff
	.zero		1


	//   ....[63]....
        /*0514*/ 	.word	0x00003950
        /*0518*/ 	.word	0x000000ff
        /*051c*/ 	.word	0x00000000
        /*0520*/ 	.short	0x010a
        /*0522*/ 	.byte	0x04
	.zero		1


	//   ....[64]....
        /*0524*/ 	.word	0x00003960
        /*0528*/ 	.word	0x000000ff
        /*052c*/ 	.word	0x000000c0
        /*0530*/ 	.short	0x010a
        /*0532*/ 	.byte	0x1f
	.zero		1


	//   ....[65]....
        /*0534*/ 	.word	0x00003a10
        /*0538*/ 	.word	0x000000ff
        /*053c*/ 	.word	0x00000000
        /*0540*/ 	.short	0x010a
        /*0542*/ 	.byte	0x05
	.zero		1


	//   ....[66]....
        /*0544*/ 	.word	0x00003b40
        /*0548*/ 	.word	0x000000ff
        /*054c*/ 	.word	0x00000000
        /*0550*/ 	.short	0x010a
        /*0552*/ 	.byte	0x04
	.zero		1


	//   ....[67]....
        /*0554*/ 	.word	0x00003e40
        /*0558*/ 	.word	0x000000ff
        /*055c*/ 	.word	0x00000000
        /*0560*/ 	.short	0x010a
        /*0562*/ 	.byte	0x04
	.zero		1


	//   ....[68]....
        /*0564*/ 	.word	0x00003ed0
        /*0568*/ 	.word	0x000000ff
        /*056c*/ 	.word	0x00000000
        /*0570*/ 	.short	0x010a
        /*0572*/ 	.byte	0x05
	.zero		1


	//   ....[69]....
        /*0574*/ 	.word	0x00003f60
        /*0578*/ 	.word	0x000000ff
        /*057c*/ 	.word	0x00000000
        /*0580*/ 	.short	0x010a
        /*0582*/ 	.byte	0x05
	.zero		1


	//   ....[70]....
        /*0584*/ 	.word	0x00004000
        /*0588*/ 	.word	0x00000000
        /*058c*/ 	.word	0x00000000
        /*0590*/ 	.short	0x010a
        /*0592*/ 	.byte	0xff
	.zero		1


	//   ....[71]....
        /*0594*/ 	.word	0x00004040
        /*0598*/ 	.word	0x00000000
        /*059c*/ 	.word	0x00000000
        /*05a0*/ 	.short	0x010a
        /*05a2*/ 	.byte	0xff
	.zero		1


	//   ....[72]....
        /*05a4*/ 	.word	0x000040b0
        /*05a8*/ 	.word	0x000000ff
        /*05ac*/ 	.word	0x00000000
        /*05b0*/ 	.short	0x0101
        /*05b2*/ 	.byte	0x04
	.zero		1


	//   ....[73]....
        /*05b4*/ 	.word	0x000040f0
        /*05b8*/ 	.word	0x000000ff
        /*05bc*/ 	.word	0x00000100
        /*05c0*/ 	.short	0x010a
        /*05c2*/ 	.byte	0x1a
	.zero		1


	//   ....[74]....
        /*05c4*/ 	.word	0x00004140
        /*05c8*/ 	.word	0x000000ff
        /*05cc*/ 	.word	0x00000000
        /*05d0*/ 	.short	0x0101
        /*05d2*/ 	.byte	0x04
	.zero		1


	//   ....[75]....
        /*05d4*/ 	.word	0x000045e0
        /*05d8*/ 	.word	0x0000000c
        /*05dc*/ 	.word	0x00000080
        /*05e0*/ 	.short	0x010a
        /*05e2*/ 	.byte	0xff
	.zero		1


	//   ....[76]....
        /*05e4*/ 	.word	0x00004750
        /*05e8*/ 	.word	0x00000000
        /*05ec*/ 	.word	0x00000000
        /*05f0*/ 	.short	0x0101
        /*05f2*/ 	.byte	0xff
	.zero		1


	//   ....[77]....
        /*05f4*/ 	.word	0x00004be0
        /*05f8*/ 	.word	0x000000ff
        /*05fc*/ 	.word	0x00000078
        /*0600*/ 	.short	0x010a
        /*0602*/ 	.byte	0x15
	.zero		1


	//   ....[78]....
        /*0604*/ 	.word	0x00004d60
        /*0608*/ 	.word	0x000000ff
        /*060c*/ 	.word	0x00000050
        /*0610*/ 	.short	0x010a
        /*0612*/ 	.byte	0x15
	.zero		1


	//   ....[79]....
        /*0614*/ 	.word	0x00004f60
        /*0618*/ 	.word	0x000000ff
        /*061c*/ 	.word	0x00000030
        /*0620*/ 	.short	0x010b
        /*0622*/ 	.byte	0x15
	.zero		1


	//   ....[80]....
        /*0624*/ 	.word	0x00004f70
        /*0628*/ 	.word	0x000000ff
        /*062c*/ 	.word	0x00000000
        /*0630*/ 	.short	0x0101
        /*0632*/ 	.byte	0x06
	.zero		1


	//   ....[81]....
        /*0634*/ 	.word	0x00004f80
        /*0638*/ 	.word	0x000000ff
        /*063c*/ 	.word	0x00000058
        /*0640*/ 	.short	0x010a
        /*0642*/ 	.byte	0x15
	.zero		1


	//   ....[82]....
        /*0644*/ 	.word	0x00005130
        /*0648*/ 	.word	0x000000ff
        /*064c*/ 	.word	0x00000038
        /*0650*/ 	.short	0x010b
        /*0652*/ 	.byte	0x15
	.zero		1


	//   ....[83]....
        /*0654*/ 	.word	0x00005140
        /*0658*/ 	.word	0x000000ff
        /*065c*/ 	.word	0x00000000
        /*0660*/ 	.short	0x0101
        /*0662*/ 	.byte	0x06
	.zero		1


	//   ....[84]....
        /*0664*/ 	.word	0x00005150
        /*0668*/ 	.word	0x000000ff
        /*066c*/ 	.word	0x00000060
        /*0670*/ 	.short	0x010a
        /*0672*/ 	.byte	0x15
	.zero		1


	//   ....[85]....
        /*0674*/ 	.word	0x00005300
        /*0678*/ 	.word	0x000000ff
        /*067c*/ 	.word	0x00000040
        /*0680*/ 	.short	0x010b
        /*0682*/ 	.byte	0x15
	.zero		1


	//   ....[86]....
        /*0684*/ 	.word	0x00005310
        /*0688*/ 	.word	0x000000ff
        /*068c*/ 	.word	0x00000000
        /*0690*/ 	.short	0x0101
        /*0692*/ 	.byte	0x06
	.zero		1


	//   ....[87]....
        /*0694*/ 	.word	0x00005320
        /*0698*/ 	.word	0x000000ff
        /*069c*/ 	.word	0x00000068
        /*06a0*/ 	.short	0x010a
        /*06a2*/ 	.byte	0x15
	.zero		1


	//   ....[88]....
        /*06a4*/ 	.word	0x00005560
        /*06a8*/ 	.word	0x000000ff
        /*06ac*/ 	.word	0x00000048
        /*06b0*/ 	.short	0x010b
        /*06b2*/ 	.byte	0x15
	.zero		1


	//   ....[89]....
        /*06b4*/ 	.word	0x00005570
        /*06b8*/ 	.word	0x000000ff
        /*06bc*/ 	.word	0x00000000
        /*06c0*/ 	.short	0x0101
        /*06c2*/ 	.byte	0x25
	.zero		1


	//   ....[90]....
        /*06c4*/ 	.word	0x000055b0
        /*06c8*/ 	.word	0x000000ff
        /*06cc*/ 	.word	0x00000050
        /*06d0*/ 	.short	0x010a
        /*06d2*/ 	.byte	0x15
	.zero		1


	//   ....[91]....
        /*06d4*/ 	.word	0x000055d0
        /*06d8*/ 	.word	0x000000ff
        /*06dc*/ 	.word	0x00000058
        /*06e0*/ 	.short	0x010a
        /*06e2*/ 	.byte	0x15
	.zero		1


	//   ....[92]....
        /*06e4*/ 	.word	0x000055f0
        /*06e8*/ 	.word	0x000000ff
        /*06ec*/ 	.word	0x00000060
        /*06f0*/ 	.short	0x010a
        /*06f2*/ 	.byte	0x15
	.zero		1


	//   ....[93]....
        /*06f4*/ 	.word	0x00005630
        /*06f8*/ 	.word	0x00000000
        /*06fc*/ 	.word	0x00000068
        /*0700*/ 	.short	0x010a
        /*0702*/ 	.byte	0xff
	.zero		1


	//   ....[94]....
        /*0704*/ 	.word	0x00005950
        /*0708*/ 	.word	0x00000003
        /*070c*/ 	.word	0x00000080
        /*0710*/ 	.short	0x010a
        /*0712*/ 	.byte	0xff
	.zero		1


	//   ....[95]....
        /*0714*/ 	.word	0x00005ad0
        /*0718*/ 	.word	0x00000000
        /*071c*/ 	.word	0x00000000
        /*0720*/ 	.short	0x0101
        /*0722*/ 	.byte	0xff
	.zero		1


	//   ....[96]....
        /*0724*/ 	.word	0x000065b0
        /*0728*/ 	.word	0x000000ff
        /*072c*/ 	.word	0x00000030
        /*0730*/ 	.short	0x010a
        /*0732*/ 	.byte	0x2b
	.zero		1


	//   ....[97]....
        /*0734*/ 	.word	0x000065e0
        /*0738*/ 	.word	0x00000036
        /*073c*/ 	.word	0x000000a0
        /*0740*/ 	.short	0x010a
        /*0742*/ 	.byte	0xff
	.zero		1


	//   ....[98]....
        /*0744*/ 	.word	0x000066f0
        /*0748*/ 	.word	0x000000ff
        /*074c*/ 	.word	0x00000030
        /*0750*/ 	.short	0x010a
        /*0752*/ 	.byte	0x2b
	.zero		1


	//   ....[99]....
        /*0754*/ 	.word	0x000067c0
        /*0758*/ 	.word	0x00000036
        /*075c*/ 	.word	0x000000a0
        /*0760*/ 	.short	0x010a
        /*0762*/ 	.byte	0xff
	.zero		1


	//   ....[100]....
        /*0764*/ 	.word	0x00006f80
        /*0768*/ 	.word	0x00000000
        /*076c*/ 	.word	0x00000000
        /*0770*/ 	.short	0x0101
        /*0772*/ 	.byte	0xff
	.zero		1


	//   ....[101]....
        /*0774*/ 	.word	0x00006f90
        /*0778*/ 	.word	0x00000002
        /*077c*/ 	.word	0x00000030
        /*0780*/ 	.short	0x010a
        /*0782*/ 	.byte	0xff
	.zero		1


	//   ....[102]....
        /*0784*/ 	.word	0x00007050
        /*0788*/ 	.word	0x00000002
        /*078c*/ 	.word	0x00000030
        /*0790*/ 	.short	0x010a
        /*0792*/ 	.byte	0xff
	.zero		1


	//   ....[103]....
        /*0794*/ 	.word	0x00007850
        /*0798*/ 	.word	0x00000000
        /*079c*/ 	.word	0x00000000
        /*07a0*/ 	.short	0x0101
        /*07a2*/ 	.byte	0xff
	.zero		1


	//   ....[104]....
        /*07a4*/ 	.word	0x00007870
        /*07a8*/ 	.word	0x00000002
        /*07ac*/ 	.word	0x00000030
        /*07b0*/ 	.short	0x010a
        /*07b2*/ 	.byte	0xff
	.zero		1


	//   ....[105]....
        /*07b4*/ 	.word	0x00007920
        /*07b8*/ 	.word	0x00000002
        /*07bc*/ 	.word	0x00000030
        /*07c0*/ 	.short	0x010a
        /*07c2*/ 	.byte	0xff
	.zero		1


	//   ....[106]....
        /*07c4*/ 	.word	0x00008120
        /*07c8*/ 	.word	0x00000000
        /*07cc*/ 	.word	0x00000000
        /*07d0*/ 	.short	0x0101
        /*07d2*/ 	.byte	0xff
	.zero		1


	//   ....[107]....
        /*07d4*/ 	.word	0x00008140
        /*07d8*/ 	.word	0x00000003
        /*07dc*/ 	.word	0x00000030
        /*07e0*/ 	.short	0x010a
        /*07e2*/ 	.byte	0xff
	.zero		1


	//   ....[108]....
        /*07e4*/ 	.word	0x000081f0
        /*07e8*/ 	.word	0x00000003
        /*07ec*/ 	.word	0x00000030
        /*07f0*/ 	.short	0x010a
        /*07f2*/ 	.byte	0xff
	.zero		1


	//   ....[109]....
        /*07f4*/ 	.word	0x000084a0
        /*07f8*/ 	.word	0x00000036
        /*07fc*/ 	.word	0x00000000
        /*0800*/ 	.short	0x0101
        /*0802*/ 	.byte	0xff
	.zero		1


	//   ....[110]....
        /*0804*/ 	.word	0x00008a40
        /*0808*/ 	.word	0x00000000
        /*080c*/ 	.word	0x00000000
        /*0810*/ 	.short	0x0101
        /*0812*/ 	.byte	0xff
	.zero		1


	//   ....[111]....
        /*0814*/ 	.word	0x00008ce0
        /*0818*/ 	.word	0x000000ff
        /*081c*/ 	.word	0x00000000
        /*0820*/ 	.short	0x0101
        /*0822*/ 	.byte	0x06
	.zero		1


	//   ....[112]....
        /*0824*/ 	.word	0x00008d00
        /*0828*/ 	.word	0x00000000
        /*082c*/ 	.word	0x000000f0
        /*0830*/ 	.short	0x010a
        /*0832*/ 	.byte	0xff
	.zero		1


	//   ....[113]....
        /*0834*/ 	.word	0x00008d60
        /*0838*/ 	.word	0x00000000
        /*083c*/ 	.word	0x00000018
        /*0840*/ 	.short	0x010a
        /*0842*/ 	.byte	0xff
	.zero		1


	//   ....[114]....
        /*0844*/ 	.word	0x00008dc0
        /*0848*/ 	.word	0x00000000
        /*084c*/ 	.word	0x00000018
        /*0850*/ 	.short	0x010a
        /*0852*/ 	.byte	0xff
	.zero		1


	//   ....[115]....
        /*0854*/ 	.word	0x00008e10
        /*0858*/ 	.word	0x00000003
        /*085c*/ 	.word	0x00000080
        /*0860*/ 	.short	0x010a
        /*0862*/ 	.byte	0xff
	.zero		1


	//   ....[116]....
        /*0864*/ 	.word	0x00008e70
        /*0868*/ 	.word	0x00000000
        /*086c*/ 	.word	0x00000000
        /*0870*/ 	.short	0x010a
        /*0872*/ 	.byte	0xff
	.zero		1


	//   ....[117]....
        /*0874*/ 	.word	0x00008ed0
        /*0878*/ 	.word	0x00000000
        /*087c*/ 	.word	0x00000000
        /*0880*/ 	.short	0x010a
        /*0882*/ 	.byte	0xff
	.zero		1


	//   ....[118]....
        /*0884*/ 	.word	0x00008f20
        /*0888*/ 	.word	0x00000002
        /*088c*/ 	.word	0x000000e0
        /*0890*/ 	.short	0x010a
        /*0892*/ 	.byte	0xff
	.zero		1


	//   ....[119]....
        /*0894*/ 	.word	0x00008f80
        /*0898*/ 	.word	0x00000002
        /*089c*/ 	.word	0x00000090
        /*08a0*/ 	.short	0x010a
        /*08a2*/ 	.byte	0xff
	.zero		1


	//   ....[120]....
        /*08a4*/ 	.word	0x00008fd0
        /*08a8*/ 	.word	0x00000002
        /*08ac*/ 	.word	0x00000080
        /*08b0*/ 	.short	0x010a
        /*08b2*/ 	.byte	0xff
	.zero		1


	//   ....[121]....
        /*08b4*/ 	.word	0x00009030
        /*08b8*/ 	.word	0x00000000
        /*08bc*/ 	.word	0x00000090
        /*08c0*/ 	.short	0x010a
        /*08c2*/ 	.byte	0xff
	.zero		1


	//   ....[122]....
        /*08c4*/ 	.word	0x00009090
        /*08c8*/ 	.word	0x00000005
        /*08cc*/ 	.word	0x00000008
        /*08d0*/ 	.short	0x010a
        /*08d2*/ 	.byte	0xff
	.zero		1


	//   ....[123]....
        /*08d4*/ 	.word	0x00009170
        /*08d8*/ 	.word	0x00000000
        /*08dc*/ 	.word	0x00000008
        /*08e0*/ 	.short	0x010a
        /*08e2*/ 	.byte	0xff
	.zero		1


	//   ....[124]....
        /*08e4*/ 	.word	0x000091c0
        /*08e8*/ 	.word	0x00000000
        /*08ec*/ 	.word	0x00000080
        /*08f0*/ 	.short	0x010a
        /*08f2*/ 	.byte	0xff
	.zero		1


	//   ....[125]....
        /*08f4*/ 	.word	0x00009220
        /*08f8*/ 	.word	0x00000000
        /*08fc*/ 	.word	0x000000c0
        /*0900*/ 	.short	0x010a
        /*0902*/ 	.byte	0xff
	.zero		1


	//   ....[126]....
        /*0904*/ 	.word	0x00009280
        /*0908*/ 	.word	0x00000000
        /*090c*/ 	.word	0x00000000
        /*0910*/ 	.short	0x010a
        /*0912*/ 	.byte	0xff
	.zero		1


	//   ....[127]....
        /*0914*/ 	.word	0x000092e0
        /*0918*/ 	.word	0x00000000
        /*091c*/ 	.word	0x00000000
        /*0920*/ 	.short	0x010a
        /*0922*/ 	.byte	0xff
	.zero		1


	//   ....[128]....
        /*0924*/ 	.word	0x00009340
        /*0928*/ 	.word	0x00000000
        /*092c*/ 	.word	0x00000000
        /*0930*/ 	.short	0x010a
        /*0932*/ 	.byte	0xff
	.zero		1


	//   ....[129]....
        /*0934*/ 	.word	0x000093a0
        /*0938*/ 	.word	0x00000000
        /*093c*/ 	.word	0x00000000
        /*0940*/ 	.short	0x010a
        /*0942*/ 	.byte	0xff
	.zero		1


	//   ....[130]....
        /*0944*/ 	.word	0x00009400
        /*0948*/ 	.word	0x00000000
        /*094c*/ 	.word	0x00000100
        /*0950*/ 	.short	0x010a
        /*0952*/ 	.byte	0xff
	.zero		1


	//   ....[131]....
        /*0954*/ 	.word	0x00009450
        /*0958*/ 	.word	0x0000000c
        /*095c*/ 	.word	0x00000080
        /*0960*/ 	.short	0x010a
        /*0962*/ 	.byte	0xff
	.zero		1


	//   ....[132]....
        /*0964*/ 	.word	0x000094b0
        /*0968*/ 	.word	0x00000000
        /*096c*/ 	.word	0x00000078
        /*0970*/ 	.short	0x010a
        /*0972*/ 	.byte	0xff
	.zero		1


	//   ....[133]....
        /*0974*/ 	.word	0x00009510
        /*0978*/ 	.word	0x00000000
        /*097c*/ 	.word	0x00000050
        /*0980*/ 	.short	0x010a
        /*0982*/ 	.byte	0xff
	.zero		1


	//   ....[134]....
        /*0984*/ 	.word	0x00009570
        /*0988*/ 	.word	0x00000000
        /*098c*/ 	.word	0x00000058
        /*0990*/ 	.short	0x010a
        /*0992*/ 	.byte	0xff
	.zero		1


	//   ....[135]....
        /*0994*/ 	.word	0x000095d0
        /*0998*/ 	.word	0x00000000
        /*099c*/ 	.word	0x00000060
        /*09a0*/ 	.short	0x010a
        /*09a2*/ 	.byte	0xff
	.zero		1


	//   ....[136]....
        /*09a4*/ 	.word	0x00009630
        /*09a8*/ 	.word	0x00000000
        /*09ac*/ 	.word	0x00000068
        /*09b0*/ 	.short	0x010a
        /*09b2*/ 	.byte	0xff
	.zero		1


	//   ....[137]....
        /*09b4*/ 	.word	0x00009690
        /*09b8*/ 	.word	0x00000000
        /*09bc*/ 	.word	0x00000050
        /*09c0*/ 	.short	0x010a
        /*09c2*/ 	.byte	0xff
	.zero		1


	//   ....[138]....
        /*09c4*/ 	.word	0x000096f0
        /*09c8*/ 	.word	0x00000000
        /*09cc*/ 	.word	0x00000058
        /*09d0*/ 	.short	0x010a
        /*09d2*/ 	.byte	0xff
	.zero		1


	//   ....[139]....
        /*09d4*/ 	.word	0x00009750
        /*09d8*/ 	.word	0x00000000
        /*09dc*/ 	.word	0x00000060
        /*09e0*/ 	.short	0x010a
        /*09e2*/ 	.byte	0xff
	.zero		1


	//   ....[140]....
        /*09e4*/ 	.word	0x000097a0
        /*09e8*/ 	.word	0x00000003
        /*09ec*/ 	.word	0x00000080
        /*09f0*/ 	.short	0x010a
        /*09f2*/ 	.byte	0xff
	.zero		1


	//   ....[141]....
        /*09f4*/ 	.word	0x00009800
        /*09f8*/ 	.word	0x00000002
        /*09fc*/ 	.word	0x00000030
        /*0a00*/ 	.short	0x010a
        /*0a02*/ 	.byte	0xff
	.zero		1


	//   ....[142]....
        /*0a04*/ 	.word	0x00009850
        /*0a08*/ 	.word	0x00000036
        /*0a0c*/ 	.word	0x000000a0
        /*0a10*/ 	.short	0x010a
        /*0a12*/ 	.byte	0xff
	.zero		1


	//   ....[143]....
        /*0a14*/ 	.word	0x000098a0
        /*0a18*/ 	.word	0x00000002
        /*0a1c*/ 	.word	0x00000030
        /*0a20*/ 	.short	0x010a
        /*0a22*/ 	.byte	0xff
	.zero		1


	//   ....[144]....
        /*0a24*/ 	.word	0x000098f0
        /*0a28*/ 	.word	0x00000002
        /*0a2c*/ 	.word	0x00000030
        /*0a30*/ 	.short	0x010a
        /*0a32*/ 	.byte	0xff
	.zero		1


	//   ....[145]....
        /*0a34*/ 	.word	0x00009940
        /*0a38*/ 	.word	0x00000003
        /*0a3c*/ 	.word	0x00000030
        /*0a40*/ 	.short	0x010a
        /*0a42*/ 	.byte	0xff
	.zero		1


	//----- nvinfo : EIATTR_NUM_MBARRIERS
	.align		4
.L_47:
        /*0a44*/ 	.byte	0x03, 0x38
        /*0a46*/ 	.short	0x0021


	//----- nvinfo : EIATTR_EXIT_INSTR_OFFSETS
	.align		4
        /*0a48*/ 	.byte	0x04, 0x1c
        /*0a4a*/ 	.short	(.L_49 - .L_48)


	//   ....[0]....
.L_48:
        /*0a4c*/ 	.word	0x00002ab0


	//   ....[1]....
        /*0a50*/ 	.word	0x00002fa0


	//   ....[2]....
        /*0a54*/ 	.word	0x00003000


	//   ....[3]....
        /*0a58*/ 	.word	0x00004370


	//   ....[4]....
        /*0a5c*/ 	.word	0x00005660


	//   ....[5]....
        /*0a60*/ 	.word	0x000056a0


	//   ....[6]....
        /*0a64*/ 	.word	0x00008be0


	//   ....[7]....
        /*0a68*/ 	.word	0x00008c50


	//   ....[8]....
        /*0a6c*/ 	.word	0x00008c80


	//   ....[9]....
        /*0a70*/ 	.word	0x00008cf0


	//----- nvinfo : EIATTR_MAX_THREADS
	.align		4
.L_49:
        /*0a74*/ 	.byte	0x04, 0x05
        /*0a76*/ 	.short	(.L_51 - .L_50)
.L_50:
        /*0a78*/ 	.word	0x00000100
        /*0a7c*/ 	.word	0x00000001
        /*0a80*/ 	.word	0x00000001


	//----- nvinfo : EIATTR_CRS_STACK_SIZE
	.align		4
.L_51:
        /*0a84*/ 	.byte	0x04, 0x1e
        /*0a86*/ 	.short	(.L_53 - .L_52)
.L_52:
        /*0a88*/ 	.word	0x00000000


	//----- nvinfo : EIATTR_CBANK_PARAM_SIZE
	.align		4
.L_53:
        /*0a8c*/ 	.byte	0x03, 0x19
        /*0a8e*/ 	.short	0x0800


	//----- nvinfo : EIATTR_PARAM_CBANK
	.align		4
        /*0a90*/ 	.byte	0x04, 0x0a
        /*0a92*/ 	.short	(.L_55 - .L_54)
	.align		4
.L_54:
        /*0a94*/ 	.word	index@(.nv.constant0._ZN7cutlass13device_kernelINS_4gemm6kernel13GemmUniversalIN4cute5tupleIJiiiiEEENS1_10collective13CollectiveMmaINS1_35MainloopSm100TmaUmmaWarpSpecializedILi3ELi2ELi4ENS5_IJNS4_1CILi2EEENSA_ILi4EEENSA_ILi1EEEEEEEENS5_IJNSA_ILi128EEESG_NSA_ILi64EEEEEENS_6half_tENS5_IJlSD_lEEESJ_NS5_IJSD_llEEENS4_8TiledMMAINS4_8MMA_AtomIJNS4_26SM100_MMA_F16BF16_2x1SM_SSISJ_SJ_fLi128ELi128ELNS4_4UMMA5MajorE0ELSQ_1ELNSP_7ScaleInE0ELSR_0EEEEEENS4_6LayoutINS5_IJSD_SD_SD_EEENS5_IJNSA_ILi0EEESW_SW_EEEEENS5_IJNS4_10UnderscoreESZ_SZ_EEEEENS4_28SM100_TMA_2SM_LOAD_MULTICASTENS4_14ComposedLayoutINS4_7SwizzleILi3ELi4ELi3EEENS4_18smem_ptr_flag_bitsILi16EEENSU_INS5_IJNSA_ILi8EEESH_EEENS5_IJSH_SD_EEEEEEEvNS4_8identityENS4_18SM100_TMA_2SM_LOADENS13_IS15_S17_NSU_INS5_IJSH_S18_EEENS5_IJSD_SH_EEEEEEEvS1D_EENS_8epilogue10collective18CollectiveEpilogueINS1K_23Sm100TmaWarpSpecializedILi4ELi2ELi16ELb1ELb0EEEJNS5_IJSH_SG_SH_EEENS5_IJNSU_ISH_SD_EENSU_INS5_IJNSA_ILi16EEESB_EEES1G_EEEEESJ_SK_SJ_SK_NS1K_6fusion15FusionCallbacksIS1O_NS1V_17LinearCombinationISJ_fSJ_fLNS_15FloatRoundStyleE2EEES1P_S1U_JEEENS4_5SM1004TMEM4LOAD26SM100_TMEM_LOAD_32dp32b16xENS4_13SM90_TMA_LOADENS13_INS14_ILi1ELi4ELi3EEES17_NSU_INS5_IJS18_S1R_EEENS5_IJS1R_SD_EEEEEEENS4_39AutoVectorizingCopyWithAssumedAlignmentILi128EEENS4_14SM90_TMA_STOREES2A_S2C_S2C_EEEvvEEEEvNT_6ParamsE)
        /*0a98*/ 	.short	0x0380
        /*0a9a*/ 	.short	0x0800


	//----- nvinfo : EIATTR_SW_WAR
	.align		4
.L_55:
        /*0a9c*/ 	.byte	0x04, 0x36
        /*0a9e*/ 	.short	(.L_57 - .L_56)
.L_56:
        /*0aa0*/ 	.word	0x00000008
.L_57:


//--------------------- .nv.callgraph             --------------------------
	.section	.nv.callgraph,"",@"SHT_CUDA_CALLGRAPH"
	.align	4
	.sectionentsize	8
	.align		4
        /*0000*/ 	.word	0x00000000
	.align		4
        /*0004*/ 	.word	0xffffffff
	.align		4
        /*0008*/ 	.word	index@(_ZN7cutlass13device_kernelINS_4gemm6kernel13GemmUniversalIN4cute5tupleIJiiiiEEENS1_10collective13CollectiveMmaINS1_35MainloopSm100TmaUmmaWarpSpecializedILi3ELi2ELi4ENS5_IJNS4_1CILi2EEENSA_ILi4EEENSA_ILi1EEEEEEEENS5_IJNSA_ILi128EEESG_NSA_ILi64EEEEEENS_6half_tENS5_IJlSD_lEEESJ_NS5_IJSD_llEEENS4_8TiledMMAINS4_8MMA_AtomIJNS4_26SM100_MMA_F16BF16_2x1SM_SSISJ_SJ_fLi128ELi128ELNS4_4UMMA5MajorE0ELSQ_1ELNSP_7ScaleInE0ELSR_0EEEEEENS4_6LayoutINS5_IJSD_SD_SD_EEENS5_IJNSA_ILi0EEESW_SW_EEEEENS5_IJNS4_10UnderscoreESZ_SZ_EEEEENS4_28SM100_TMA_2SM_LOAD_MULTICASTENS4_14ComposedLayoutINS4_7SwizzleILi3ELi4ELi3EEENS4_18smem_ptr_flag_bitsILi16EEENSU_INS5_IJNSA_ILi8EEESH_EEENS5_IJSH_SD_EEEEEEEvNS4_8identityENS4_18SM100_TMA_2SM_LOADENS13_IS15_S17_NSU_INS5_IJSH_S18_EEENS5_IJSD_SH_EEEEEEEvS1D_EENS_8epilogue10collective18CollectiveEpilogueINS1K_23Sm100TmaWarpSpecializedILi4ELi2ELi16ELb1ELb0EEEJNS5_IJSH_SG_SH_EEENS5_IJNSU_ISH_SD_EENSU_INS5_IJNSA_ILi16EEESB_EEES1G_EEEEESJ_SK_SJ_SK_NS1K_6fusion15FusionCallbacksIS1O_NS1V_17LinearCombinationISJ_fSJ_fLNS_15FloatRoundStyleE2EEES1P_S1U_JEEENS4_5SM1004TMEM4LOAD26SM100_TMEM_LOAD_32dp32b16xENS4_13SM90_TMA_LOADENS13_INS14_ILi1ELi4ELi3EEES17_NSU_INS5_IJS18_S1R_EEENS5_IJS1R_SD_EEEEEEENS4_39AutoVectorizingCopyWithAssumedAlignmentILi128EEENS4_14SM90_TMA_STOREES2A_S2C_S2C_EEEvvEEEEvNT_6ParamsE)
	.align		4
        /*000c*/ 	.word	index@(__assertfail)
	.align		4
        /*0010*/ 	.word	0x00000000
	.align		4
        /*0014*/ 	.word	0xfffffffe
	.align		4
        /*0018*/ 	.word	0x00000000
	.align		4
        /*001c*/ 	.word	0xfffffffd
	.align		4
        /*0020*/ 	.word	0x00000000
	.align		4
        /*0024*/ 	.word	0xfffffffc


//--------------------- .nv.constant4             --------------------------
	.section	.nv.constant4,"a",@progbits
	.align	8
	.align		8
.nv.constant4:
        /*0000*/ 	.dword	__assertfail
	.align		8
        /*0008*/ 	.dword	__unnamed_1
	.align		8
        /*0010*/ 	.dword	__unnamed_2
	.align		8
        /*0018*/ 	.dword	_ZN40_INTERNAL_b17e52ea_4_k_cu_7abb344a_379924cuda3std3__45__cpo5beginE
	.align		8
        /*0020*/ 	.dword	_ZN40_INTERNAL_b17e52ea_4_k_cu_7abb344a_379924cuda3std3__45__cpo3endE
	.align		8
        /*0028*/ 	.dword	_ZN40_INTERNAL_b17e52ea_4_k_cu_7abb344a_379924cuda3std3__45__cpo6cbeginE
	.align		8
        /*0030*/ 	.dword	_ZN40_INTERNAL_b17e52ea_4_k_cu_7abb344a_379924cuda3std3__45__cpo4cendE
	.align		8
        /*0038*/ 	.dword	_ZN40_INTERNAL_b17e52ea_4_k_cu_7abb344a_379924cuda3std3__442_GLOBAL__N__b17e52ea_4_k_cu_7abb344a_379926ignoreE
	.align		8
        /*0040*/ 	.dword	_ZN40_INTERNAL_b17e52ea_4_k_cu_7abb344a_379924cuda3std3__419piecewise_constructE
	.align		8
        /*0048*/ 	.dword	_ZN40_INTERNAL_b17e52ea_4_k_cu_7abb344a_379924cuda3std3__48in_placeE
	.align		8
        /*0050*/ 	.dword	_ZN40_INTERNAL_b17e52ea_4_k_cu_7abb344a_379924cuda3std6ranges3__45__cpo4swapE
	.align		8
        /*0058*/ 	.dword	_ZN40_INTERNAL_b17e52ea_4_k_cu_7abb344a_379924cuda3std6ranges3__45__cpo9iter_moveE
	.align		8
        /*0060*/ 	.dword	_ZN40_INTERNAL_b17e52ea_4_k_cu_7abb344a_379924cute7productE
	.align		8
        /*0068*/ 	.dword	_ZN40_INTERNAL_b17e52ea_4_k_cu_7abb344a_379924cute1_E
	.align		8
        /*0070*/ 	.dword	$str$25
	.align		8
        /*0078*/ 	.dword	$str$26
	.align		8
        /*0080*/ 	.dword	$str$27
	.align		8
        /*0088*/ 	.dword	$str$28


//--------------------- .text._ZN7cutlass13device_kernelINS_4gemm6kernel13GemmUniversalIN4cute5tupleIJiiiiEEENS1_10collective13CollectiveMmaINS1_35MainloopSm100TmaUmmaWarpSpecializedILi3ELi2ELi4ENS5_IJNS4_1CILi2EEENSA_ILi4EEENSA_ILi1EEEEEEEENS5_IJNSA_ILi128EEESG_NSA_ILi64EEEEEENS_6half_tENS5_IJlSD_lEEESJ_NS5_IJSD_llEEENS4_8TiledMMAINS4_8MMA_AtomIJNS4_26SM100_MMA_F16BF16_2x1SM_SSISJ_SJ_fLi128ELi128ELNS4_4UMMA5MajorE0ELSQ_1ELNSP_7ScaleInE0ELSR_0EEEEEENS4_6LayoutINS5_IJSD_SD_SD_EEENS5_IJNSA_ILi0EEESW_SW_EEEEENS5_IJNS4_10UnderscoreESZ_SZ_EEEEENS4_28SM100_TMA_2SM_LOAD_MULTICASTENS4_14ComposedLayoutINS4_7SwizzleILi3ELi4ELi3EEENS4_18smem_ptr_flag_bitsILi16EEENSU_INS5_IJNSA_ILi8EEESH_EEENS5_IJSH_SD_EEEEEEEvNS4_8identityENS4_18SM100_TMA_2SM_LOADENS13_IS15_S17_NSU_INS5_IJSH_S18_EEENS5_IJSD_SH_EEEEEEEvS1D_EENS_8epilogue10collective18CollectiveEpilogueINS1K_23Sm100TmaWarpSpecializedILi4ELi2ELi16ELb1ELb0EEEJNS5_IJSH_SG_SH_EEENS5_IJNSU_ISH_SD_EENSU_INS5_IJNSA_ILi16EEESB_EEES1G_EEEEESJ_SK_SJ_SK_NS1K_6fusion15FusionCallbacksIS1O_NS1V_17LinearCombinationISJ_fSJ_fLNS_15FloatRoundStyleE2EEES1P_S1U_JEEENS4_5SM1004TMEM4LOAD26SM100_TMEM_LOAD_32dp32b16xENS4_13SM90_TMA_LOADENS13_INS14_ILi1ELi4ELi3EEES17_NSU_INS5_IJS18_S1R_EEENS5_IJS1R_SD_EEEEEEENS4_39AutoVectorizingCopyWithAssumedAlignmentILi128EEENS4_14SM90_TMA_STOREES2A_S2C_S2C_EEEvvEEEEvNT_6ParamsE --------------------------
	.section	.text._ZN7cutlass13device_kernelINS_4gemm6kernel13GemmUniversalIN4cute5tupleIJiiiiEEENS1_10collective13CollectiveMmaINS1_35MainloopSm100TmaUmmaWarpSpecializedILi3ELi2ELi4ENS5_IJNS4_1CILi2EEENSA_ILi4EEENSA_ILi1EEEEEEEENS5_IJNSA_ILi128EEESG_NSA_ILi64EEEEEENS_6half_tENS5_IJlSD_lEEESJ_NS5_IJSD_llEEENS4_8TiledMMAINS4_8MMA_AtomIJNS4_26SM100_MMA_F16BF16_2x1SM_SSISJ_SJ_fLi128ELi128ELNS4_4UMMA5MajorE0ELSQ_1ELNSP_7ScaleInE0ELSR_0EEEEEENS4_6LayoutINS5_IJSD_SD_SD_EEENS5_IJNSA_ILi0EEESW_SW_EEEEENS5_IJNS4_10UnderscoreESZ_SZ_EEEEENS4_28SM100_TMA_2SM_LOAD_MULTICASTENS4_14ComposedLayoutINS4_7SwizzleILi3ELi4ELi3EEENS4_18smem_ptr_flag_bitsILi16EEENSU_INS5_IJNSA_ILi8EEESH_EEENS5_IJSH_SD_EEEEEEEvNS4_8identityENS4_18SM100_TMA_2SM_LOADENS13_IS15_S17_NSU_INS5_IJSH_S18_EEENS5_IJSD_SH_EEEEEEEvS1D_EENS_8epilogue10collective18CollectiveEpilogueINS1K_23Sm100TmaWarpSpecializedILi4ELi2ELi16ELb1ELb0EEEJNS5_IJSH_SG_SH_EEENS5_IJNSU_ISH_SD_EENSU_INS5_IJNSA_ILi16EEESB_EEES1G_EEEEESJ_SK_SJ_SK_NS1K_6fusion15FusionCallbacksIS1O_NS1V_17LinearCombinationISJ_fSJ_fLNS_15FloatRoundStyleE2EEES1P_S1U_JEEENS4_5SM1004TMEM4LOAD26SM100_TMEM_LOAD_32dp32b16xENS4_13SM90_TMA_LOADENS13_INS14_ILi1ELi4ELi3EEES17_NSU_INS5_IJS18_S1R_EEENS5_IJS1R_SD_EEEEEEENS4_39AutoVectorizingCopyWithAssumedAlignmentILi128EEENS4_14SM90_TMA_STOREES2A_S2C_S2C_EEEvvEEEEvNT_6ParamsE,"ax",@progbits
	.align	128
.text._ZN7cutlass13device_kernelINS_4gemm6kernel13GemmUniversalIN4cute5tupleIJiiiiEEENS1_10collective13CollectiveMmaINS1_35MainloopSm100TmaUmmaWarpSpecializedILi3ELi2ELi4ENS5_IJNS4_1CILi2EEENSA_ILi4EEENSA_ILi1EEEEEEEENS5_IJNSA_ILi128EEESG_NSA_ILi64EEEEEENS_6half_tENS5_IJlSD_lEEESJ_NS5_IJSD_llEEENS4_8TiledMMAINS4_8MMA_AtomIJNS4_26SM100_MMA_F16BF16_2x1SM_SSISJ_SJ_fLi128ELi128ELNS4_4UMMA5MajorE0ELSQ_1ELNSP_7ScaleInE0ELSR_0EEEEEENS4_6LayoutINS5_IJSD_SD_SD_EEENS5_IJNSA_ILi0EEESW_SW_EEEEENS5_IJNS4_10UnderscoreESZ_SZ_EEEEENS4_28SM100_TMA_2SM_LOAD_MULTICASTENS4_14ComposedLayoutINS4_7SwizzleILi3ELi4ELi3EEENS4_18smem_ptr_flag_bitsILi16EEENSU_INS5_IJNSA_ILi8EEESH_EEENS5_IJSH_SD_EEEEEEEvNS4_8identityENS4_18SM100_TMA_2SM_LOADENS13_IS15_S17_NSU_INS5_IJSH_S18_EEENS5_IJSD_SH_EEEEEEEvS1D_EENS_8epilogue10collective18CollectiveEpilogueINS1K_23Sm100TmaWarpSpecializedILi4ELi2ELi16ELb1ELb0EEEJNS5_IJSH_SG_SH_EEENS5_IJNSU_ISH_SD_EENSU_INS5_IJNSA_ILi16EEESB_EEES1G_EEEEESJ_SK_SJ_SK_NS1K_6fusion15FusionCallbacksIS1O_NS1V_17LinearCombinationISJ_fSJ_fLNS_15FloatRoundStyleE2EEES1P_S1U_JEEENS4_5SM1004TMEM4LOAD26SM100_TMEM_LOAD_32dp32b16xENS4_13SM90_TMA_LOADENS13_INS14_ILi1ELi4ELi3EEES17_NSU_INS5_IJS18_S1R_EEENS5_IJS1R_SD_EEEEEEENS4_39AutoVectorizingCopyWithAssumedAlignmentILi128EEENS4_14SM90_TMA_STOREES2A_S2C_S2C_EEEvvEEEEvNT_6ParamsE:
        .type           _ZN7cutlass13device_kernelINS_4gemm6kernel13GemmUniversalIN4cute5tupleIJiiiiEEENS1_10collective13CollectiveMmaINS1_35MainloopSm100TmaUmmaWarpSpecializedILi3ELi2ELi4ENS5_IJNS4_1CILi2EEENSA_ILi4EEENSA_ILi1EEEEEEEENS5_IJNSA_ILi128EEESG_NSA_ILi64EEEEEENS_6half_tENS5_IJlSD_lEEESJ_NS5_IJSD_llEEENS4_8TiledMMAINS4_8MMA_AtomIJNS4_26SM100_MMA_F16BF16_2x1SM_SSISJ_SJ_fLi128ELi128ELNS4_4UMMA5MajorE0ELSQ_1ELNSP_7ScaleInE0ELSR_0EEEEEENS4_6LayoutINS5_IJSD_SD_SD_EEENS5_IJNSA_ILi0EEESW_SW_EEEEENS5_IJNS4_10UnderscoreESZ_SZ_EEEEENS4_28SM100_TMA_2SM_LOAD_MULTICASTENS4_14ComposedLayoutINS4_7SwizzleILi3ELi4ELi3EEENS4_18smem_ptr_flag_bitsILi16EEENSU_INS5_IJNSA_ILi8EEESH_EEENS5_IJSH_SD_EEEEEEEvNS4_8identityENS4_18SM100_TMA_2SM_LOADENS13_IS15_S17_NSU_INS5_IJSH_S18_EEENS5_IJSD_SH_EEEEEEEvS1D_EENS_8epilogue10collective18CollectiveEpilogueINS1K_23Sm100TmaWarpSpecializedILi4ELi2ELi16ELb1ELb0EEEJNS5_IJSH_SG_SH_EEENS5_IJNSU_ISH_SD_EENSU_INS5_IJNSA_ILi16EEESB_EEES1G_EEEEESJ_SK_SJ_SK_NS1K_6fusion15FusionCallbacksIS1O_NS1V_17LinearCombinationISJ_fSJ_fLNS_15FloatRoundStyleE2EEES1P_S1U_JEEENS4_5SM1004TMEM4LOAD26SM100_TMEM_LOAD_32dp32b16xENS4_13SM90_TMA_LOADENS13_INS14_ILi1ELi4ELi3EEES17_NSU_INS5_IJS18_S1R_EEENS5_IJS1R_SD_EEEEEEENS4_39AutoVectorizingCopyWithAssumedAlignmentILi128EEENS4_14SM90_TMA_STOREES2A_S2C_S2C_EEEvvEEEEvNT_6ParamsE,@function
        .size           _ZN7cutlass13device_kernelINS_4gemm6kernel13GemmUniversalIN4cute5tupleIJiiiiEEENS1_10collective13CollectiveMmaINS1_35MainloopSm100TmaUmmaWarpSpecializedILi3ELi2ELi4ENS5_IJNS4_1CILi2EEENSA_ILi4EEENSA_ILi1EEEEEEEENS5_IJNSA_ILi128EEESG_NSA_ILi64EEEEEENS_6half_tENS5_IJlSD_lEEESJ_NS5_IJSD_llEEENS4_8TiledMMAINS4_8MMA_AtomIJNS4_26SM100_MMA_F16BF16_2x1SM_SSISJ_SJ_fLi128ELi128ELNS4_4UMMA5MajorE0ELSQ_1ELNSP_7ScaleInE0ELSR_0EEEEEENS4_6LayoutINS5_IJSD_SD_SD_EEENS5_IJNSA_ILi0EEESW_SW_EEEEENS5_IJNS4_10UnderscoreESZ_SZ_EEEEENS4_28SM100_TMA_2SM_LOAD_MULTICASTENS4_14ComposedLayoutINS4_7SwizzleILi3ELi4ELi3EEENS4_18smem_ptr_flag_bitsILi16EEENSU_INS5_IJNSA_ILi8EEESH_EEENS5_IJSH_SD_EEEEEEEvNS4_8identityENS4_18SM100_TMA_2SM_LOADENS13_IS15_S17_NSU_INS5_IJSH_S18_EEENS5_IJSD_SH_EEEEEEEvS1D_EENS_8epilogue10collective18CollectiveEpilogueINS1K_23Sm100TmaWarpSpecializedILi4ELi2ELi16ELb1ELb0EEEJNS5_IJSH_SG_SH_EEENS5_IJNSU_ISH_SD_EENSU_INS5_IJNSA_ILi16EEESB_EEES1G_EEEEESJ_SK_SJ_SK_NS1K_6fusion15FusionCallbacksIS1O_NS1V_17LinearCombinationISJ_fSJ_fLNS_15FloatRoundStyleE2EEES1P_S1U_JEEENS4_5SM1004TMEM4LOAD26SM100_TMEM_LOAD_32dp32b16xENS4_13SM90_TMA_LOADENS13_INS14_ILi1ELi4ELi3EEES17_NSU_INS5_IJS18_S1R_EEENS5_IJS1R_SD_EEEEEEENS4_39AutoVectorizingCopyWithAssumedAlignmentILi128EEENS4_14SM90_TMA_STOREES2A_S2C_S2C_EEEvvEEEEvNT_6ParamsE,(.L_x_194 - _ZN7cutlass13device_kernelINS_4gemm6kernel13GemmUniversalIN4cute5tupleIJiiiiEEENS1_10collective13CollectiveMmaINS1_35MainloopSm100TmaUmmaWarpSpecializedILi3ELi2ELi4ENS5_IJNS4_1CILi2EEENSA_ILi4EEENSA_ILi1EEEEEEEENS5_IJNSA_ILi128EEESG_NSA_ILi64EEEEEENS_6half_tENS5_IJlSD_lEEESJ_NS5_IJSD_llEEENS4_8TiledMMAINS4_8MMA_AtomIJNS4_26SM100_MMA_F16BF16_2x1SM_SSISJ_SJ_fLi128ELi128ELNS4_4UMMA5MajorE0ELSQ_1ELNSP_7ScaleInE0ELSR_0EEEEEENS4_6LayoutINS5_IJSD_SD_SD_EEENS5_IJNSA_ILi0EEESW_SW_EEEEENS5_IJNS4_10UnderscoreESZ_SZ_EEEEENS4_28SM100_TMA_2SM_LOAD_MULTICASTENS4_14ComposedLayoutINS4_7SwizzleILi3ELi4ELi3EEENS4_18smem_ptr_flag_bitsILi16EEENSU_INS5_IJNSA_ILi8EEESH_EEENS5_IJSH_SD_EEEEEEEvNS4_8identityENS4_18SM100_TMA_2SM_LOADENS13_IS15_S17_NSU_INS5_IJSH_S18_EEENS5_IJSD_SH_EEEEEEEvS1D_EENS_8epilogue10collective18CollectiveEpilogueINS1K_23Sm100TmaWarpSpecializedILi4ELi2ELi16ELb1ELb0EEEJNS5_IJSH_SG_SH_EEENS5_IJNSU_ISH_SD_EENSU_INS5_IJNSA_ILi16EEESB_EEES1G_EEEEESJ_SK_SJ_SK_NS1K_6fusion15FusionCallbacksIS1O_NS1V_17LinearCombinationISJ_fSJ_fLNS_15FloatRoundStyleE2EEES1P_S1U_JEEENS4_5SM1004TMEM4LOAD26SM100_TMEM_LOAD_32dp32b16xENS4_13SM90_TMA_LOADENS13_INS14_ILi1ELi4ELi3EEES17_NSU_INS5_IJS18_S1R_EEENS5_IJS1R_SD_EEEEEEENS4_39AutoVectorizingCopyWithAssumedAlignmentILi128EEENS4_14SM90_TMA_STOREES2A_S2C_S2C_EEEvvEEEEvNT_6ParamsE)
        .other          _ZN7cutlass13device_kernelINS_4gemm6kernel13GemmUniversalIN4cute5tupleIJiiiiEEENS1_10collective13CollectiveMmaINS1_35MainloopSm100TmaUmmaWarpSpecializedILi3ELi2ELi4ENS5_IJNS4_1CILi2EEENSA_ILi4EEENSA_ILi1EEEEEEEENS5_IJNSA_ILi128EEESG_NSA_ILi64EEEEEENS_6half_tENS5_IJlSD_lEEESJ_NS5_IJSD_llEEENS4_8TiledMMAINS4_8MMA_AtomIJNS4_26SM100_MMA_F16BF16_2x1SM_SSISJ_SJ_fLi128ELi128ELNS4_4UMMA5MajorE0ELSQ_1ELNSP_7ScaleInE0ELSR_0EEEEEENS4_6LayoutINS5_IJSD_SD_SD_EEENS5_IJNSA_ILi0EEESW_SW_EEEEENS5_IJNS4_10UnderscoreESZ_SZ_EEEEENS4_28SM100_TMA_2SM_LOAD_MULTICASTENS4_14ComposedLayoutINS4_7SwizzleILi3ELi4ELi3EEENS4_18smem_ptr_flag_bitsILi16EEENSU_INS5_IJNSA_ILi8EEESH_EEENS5_IJSH_SD_EEEEEEEvNS4_8identityENS4_18SM100_TMA_2SM_LOADENS13_IS15_S17_NSU_INS5_IJSH_S18_EEENS5_IJSD_SH_EEEEEEEvS1D_EENS_8epilogue10collective18CollectiveEpilogueINS1K_23Sm100TmaWarpSpecializedILi4ELi2ELi16ELb1ELb0EEEJNS5_IJSH_SG_SH_EEENS5_IJNSU_ISH_SD_EENSU_INS5_IJNSA_ILi16EEESB_EEES1G_EEEEESJ_SK_SJ_SK_NS1K_6fusion15FusionCallbacksIS1O_NS1V_17LinearCombinationISJ_fSJ_fLNS_15FloatRoundStyleE2EEES1P_S1U_JEEENS4_5SM1004TMEM4LOAD26SM100_TMEM_LOAD_32dp32b16xENS4_13SM90_TMA_LOADENS13_INS14_ILi1ELi4ELi3EEES17_NSU_INS5_IJS18_S1R_EEENS5_IJS1R_SD_EEEEEEENS4_39AutoVectorizingCopyWithAssumedAlignmentILi128EEENS4_14SM90_TMA_STOREES2A_S2C_S2C_EEEvvEEEEvNT_6ParamsE,@"STO_CUDA_ENTRY STV_DEFAULT"
_ZN7cutlass13device_kernelINS_4gemm6kernel13GemmUniversalIN4cute5tupleIJiiiiEEENS1_10collective13CollectiveMmaINS1_35MainloopSm100TmaUmmaWarpSpecializedILi3ELi2ELi4ENS5_IJNS4_1CILi2EEENSA_ILi4EEENSA_ILi1EEEEEEEENS5_IJNSA_ILi128EEESG_NSA_ILi64EEEEEENS_6half_tENS5_IJlSD_lEEESJ_NS5_IJSD_llEEENS4_8TiledMMAINS4_8MMA_AtomIJNS4_26SM100_MMA_F16BF16_2x1SM_SSISJ_SJ_fLi128ELi128ELNS4_4UMMA5MajorE0ELSQ_1ELNSP_7ScaleInE0ELSR_0EEEEEENS4_6LayoutINS5_IJSD_SD_SD_EEENS5_IJNSA_ILi0EEESW_SW_EEEEENS5_IJNS4_10UnderscoreESZ_SZ_EEEEENS4_28SM100_TMA_2SM_LOAD_MULTICASTENS4_14ComposedLayoutINS4_7SwizzleILi3ELi4ELi3EEENS4_18smem_ptr_flag_bitsILi16EEENSU_INS5_IJNSA_ILi8EEESH_EEENS5_IJSH_SD_EEEEEEEvNS4_8identityENS4_18SM100_TMA_2SM_LOADENS13_IS15_S17_NSU_INS5_IJSH_S18_EEENS5_IJSD_SH_EEEEEEEvS1D_EENS_8epilogue10collective18CollectiveEpilogueINS1K_23Sm100TmaWarpSpecializedILi4ELi2ELi16ELb1ELb0EEEJNS5_IJSH_SG_SH_EEENS5_IJNSU_ISH_SD_EENSU_INS5_IJNSA_ILi16EEESB_EEES1G_EEEEESJ_SK_SJ_SK_NS1K_6fusion15FusionCallbacksIS1O_NS1V_17LinearCombinationISJ_fSJ_fLNS_15FloatRoundStyleE2EEES1P_S1U_JEEENS4_5SM1004TMEM4LOAD26SM100_TMEM_LOAD_32dp32b16xENS4_13SM90_TMA_LOADENS13_INS14_ILi1ELi4ELi3EEES17_NSU_INS5_IJS18_S1R_EEENS5_IJS1R_SD_EEEEEEENS4_39AutoVectorizingCopyWithAssumedAlignmentILi128EEENS4_14SM90_TMA_STOREES2A_S2C_S2C_EEEvvEEEEvNT_6ParamsE:
[----:B------:R-:W1:Y:S01]  /*0000*/  LDC R1, c[0x0][0x37c] ;  /* 0x0000df00ff017b82 */ /* 0x000e620000000800 */
[----:B------:R-:W2:Y:S01]  /*0010*/  S2R R61, SR_TID.X ;  /* 0x00000000003d7919 */ /* 0x000ea20000002100 */
[----:B------:R-:W3:Y:S06]  /*0020*/  LDCU.64 UR8, c[0x0][0x890] ;  /* 0x00011200ff0877ac */ /* 0x000eec0008000a00 */
[----:B------:R-:W4:Y:S01]  /*0030*/  S2UR UR47, SR_CgaCtaId ;  /* 0x00000000002f79c3 */ /* 0x000f220000008800 */
[----:B------:R-:W-:Y:S02]  /*0040*/  PRMT R50, RZ, 0x7610, R50 ;  /* 0x00007610ff327816 */ /* 0x000fe40000000032 */
[----:B------:R-:W-:-:S02]  /*0050*/  ELECT P0, URZ, PT ;  /* 0x0000000000ff782f */ /* 0x000fc40003800000 */
[----:B---3--:R-:W-:-:S04]  /*0060*/  ISETP.NE.U32.AND P1, PT, RZ, UR8, PT ;  /* 0x00000008ff007c0c */ /* 0x008fc8000bf25070 */
[----:B------:R-:W-:Y:S01]  /*0070*/  ISETP.NE.AND.EX P2, PT, RZ, UR9, PT, P1 ;  /* 0x00000009ff007c0c */ /* 0x000fe2000bf45310 */
[----:B----4-:R-:W-:Y:S02]  /*0080*/  ULOP3.LUT UR48, UR47, 0x1, URZ, 0xc0, !UPT ;  /* 0x000000012f307892 */ /* 0x010fe4000f8ec0ff */
[----:B------:R-:W-:Y:S01]  /*0090*/  ULOP3.LUT UR49, UR47, 0x1, URZ, 0x3c, !UPT ;  /* 0x000000012f317892 */ /* 0x000fe2000f8e3cff */
[----:B--2---:R-:W-:-:S05]  /*00a0*/  SHF.R.U32.HI R51, RZ, 0x5, R61 ;  /* 0x00000005ff337819 */ /* 0x004fca000001163d */
[----:B------:R-:W2:Y:S02]  /*00b0*/  SHFL.IDX PT, R0, R51, RZ, 0x1f ;  /* 0x00001fff33007589 */ /* 0x000ea400000e0000 */
[----:B--2---:R-:W-:Y:S02]  /*00c0*/  R2UR UR23, R0 ;  /* 0x00000000001772ca */ /* 0x004fe400000e0000 */
[----:B-1----:R-:W-:Y:S05]  /*00d0*/  @P2 BRA `(.L_x_0) ;  /* 0x0000000000302947 */ /* 0x002fea0003800000 */
[----:B------:R-:W1:Y:S02]  /*00e0*/  LDCU.64 UR4, c[0x0][0x888] ;  /* 0x00011100ff0477ac */ /* 0x000e640008000a00 */
[----:B-1----:R-:W-:-:S04]  /*00f0*/  UISETP.NE.U32.AND UP0, UPT, UR4, URZ, UPT ;  /* 0x000000ff0400728c */ /* 0x002fc8000bf05070 */
[----:B------:R-:W-:-:S09]  /*0100*/  UISETP.NE.AND.EX UP0, UPT, UR5, URZ, UPT, UP0 ;  /* 0x000000ff0500728c */ /* 0x000fd2000bf05300 */
[----:B------:R-:W-:Y:S05]  /*0110*/  BRA.U !UP0, `(.L_x_1) ;  /* 0x0000000108147547 */ /* 0x000fea000b800000 */
[----:B------:R-:W1:Y:S01]  /*0120*/  LDC.64 R2, c[0x0][0x888] ;  /* 0x00022200ff027b82 */ /* 0x000e620000000a00 */
[----:B------:R-:W1:Y:S02]  /*0130*/  LDCU.64 UR4, c[0x0][0x358] ;  /* 0x00006b00ff0477ac */ /* 0x000e640008000a00 */
[----:B-1----:R1:W5:Y:S01]  /*0140*/  LDG.E R27, desc[UR4][R2.64] ;  /* 0x00000004021b7981 */ /* 0x002362000c1e1900 */
[----:B------:R-:W-:Y:S01]  /*0150*/  HFMA2 R50, -RZ, RZ, 0, 5.9604644775390625e-08 ;  /* 0x00000001ff327431 */ /* 0x000fe200000001ff */
[----:B------:R-:W-:Y:S05]  /*0160*/  BRA `(.L_x_0) ;  /* 0x00000000000c7947 */ /* 0x000fea0003800000 */
.L_x_1:
[----:B------:R-:W1:Y:S01]  /*0170*/  LDCU UR4, c[0x0][0x880] ;  /* 0x00011000ff0477ac */ /* 0x000e620008000800 */
[----:B------:R-:W-:Y:S01]  /*0180*/  HFMA2 R50, -RZ, RZ, 0, 5.9604644775390625e-08 ;  /* 0x00000001ff327431 */ /* 0x000fe200000001ff */
[----:B-1----:R-:W-:-:S07]  /*0190*/  MOV R27, UR4 ;  /* 0x00000004001b7c02 */ /* 0x002fce0008000f00 */
.L_x_0:
[----:B------:R-:W2:Y:S02]  /*01a0*/  LDCU.64 UR4, c[0x0][0x8b0] ;  /* 0x00011600ff0477ac */ /* 0x000ea40008000a00 */
[----:B--2---:R-:W-:-:S04]  /*01b0*/  UISETP.NE.U32.AND UP0, UPT, UR4, URZ, UPT ;  /* 0x000000ff0400728c */ /* 0x004fc8000bf05070 */
[----:B------:R-:W-:-:S09]  /*01c0*/  UISETP.NE.AND.EX UP0, UPT, UR5, URZ, UPT, UP0 ;  /* 0x000000ff0500728c */ /* 0x000fd2000bf05300 */
[----:B------:R-:W-:Y:S05]  /*01d0*/  BRA.U UP0, `(.L_x_2) ;  /* 0x0000000100287547 */ /* 0x000fea000b800000 */
[----:B------:R-:W2:Y:S02]  /*01e0*/  LDCU.64 UR4, c[0x0][0x8a8] ;  /* 0x00011500ff0477ac */ /* 0x000ea40008000a00 */
[----:B--2---:R-:W-:-:S04]  /*01f0*/  UISETP.NE.U32.AND UP0, UPT, UR4, URZ, UPT ;  /* 0x000000ff0400728c */ /* 0x004fc8000bf05070 */
[----:B------:R-:W-:-:S09]  /*0200*/  UISETP.NE.AND.EX UP0, UPT, UR5, URZ, UPT, UP0 ;  /* 0x000000ff0500728c */ /* 0x000fd2000bf05300 */
[----:B------:R-:W-:Y:S05]  /*0210*/  BRA.U !UP0, `(.L_x_3) ;  /* 0x0000000108107547 */ /* 0x000fea000b800000 */
[----:B------:R-:W2:Y:S01]  /*0220*/  LDC.64 R24, c[0x0][0x8a8] ;  /* 0x00022a00ff187b82 */ /* 0x000ea20000000a00 */
[----:B------:R-:W2:Y:S02]  /*0230*/  LDCU.64 UR4, c[0x0][0x358] ;  /* 0x00006b00ff0477ac */ /* 0x000ea40008000a00 */
[----:B--2---:R2:W5:Y:S01]  /*0240*/  LDG.E R24, desc[UR4][R24.64] ;  /* 0x0000000418187981 */ /* 0x004562000c1e1900 */
[----:B------:R-:W-:Y:S05]  /*0250*/  BRA `(.L_x_2) ;  /* 0x0000000000087947 */ /* 0x000fea0003800000 */
.L_x_3:
[----:B------:R-:W2:Y:S02]  /*0260*/  LDCU UR4, c[0x0][0x8a0] ;  /* 0x00011400ff0477ac */ /* 0x000ea40008000800 */
[----:B--2---:R-:W-:Y:S02]  /*0270*/  MOV R24, UR4 ;  /* 0x0000000400187c02 */ /* 0x004fe40008000f00 */
.L_x_2:
[----:B------:R-:W-:Y:S01]  /*0280*/  IMAD.U32 R0, RZ, RZ, UR23 ;  /* 0x00000017ff007e24 */ /* 0x000fe2000f8e00ff */
[----:B------:R-:W-:Y:S04]  /*0290*/  BSSY.RECONVERGENT B0, `(.L_x_4) ;  /* 0x000000c000007945 */ /* 0x000fe80003800200 */
[C---:B------:R-:W-:Y:S02]  /*02a0*/  ISETP.NE.OR P3, PT, R0.reuse, 0x1, !P0 ;  /* 0x000000010000780c */ /* 0x040fe40004765670 */
[----:B------:R-:W-:-:S11]  /*02b0*/  ISETP.NE.OR P2, PT, R0, 0x3, !P0 ;  /* 0x000000030000780c */ /* 0x000fd60004745670 */
[----:B------:R-:W-:Y:S05]  /*02c0*/  @P3 BRA `(.L_x_5) ;  /* 0x0000000000203947 */ /* 0x000fea0003800000 */
[----:B------:R-:W3:Y:S02]  /*02d0*/  LDCU.64 UR4, c[0x0][0x348] ;  /* 0x00006900ff0477ac */ /* 0x000ee40008000a00 */
[----:B---3--:R-:W-:Y:S02]  /*02e0*/  UIADD3 UR6, UP1, UPT, UR4, 0x80, URZ ;  /* 0x0000008004067890 */ /* 0x008fe4000ff3e0ff */
[----:B------:R-:W-:Y:S02]  /*02f0*/  UIADD3 UR4, UP0, UPT, UR4, 0x180, URZ ;  /* 0x0000018004047890 */ /* 0x000fe4000ff1e0ff */
[----:B------:R-:W-:Y:S02]  /*0300*/  UIADD3.X UR7, UPT, UPT, URZ, UR5, URZ, UP1, !UPT ;  /* 0x00000005ff077290 */ /* 0x000fe40008ffe4ff */
[----:B------:R-:W-:-:S07]  /*0310*/  UIADD3.X UR5, UPT, UPT, URZ, UR5, URZ, UP0, !UPT ;  /* 0x00000005ff057290 */ /* 0x000fce00087fe4ff */
[----:B------:R3:W-:Y:S02]  /*0320*/  UTMACCTL.PF [UR6] ;  /* 0x00000000060079b9 */ /* 0x0007e40008040000 */
[----:B------:R3:W-:Y:S02]  /*0330*/  UTMACCTL.PF [UR4] ;  /* 0x00000000040079b9 */ /* 0x0007e40008040000 */
[----:B---3--:R-:W-:Y:S01]  /*0340*/  NOP ;  /* 0x0000000000007918 */ /* 0x008fe20000000000 */
.L_x_5:
[----:B------:R-:W-:Y:S05]  /*0350*/  BSYNC.RECONVERGENT B0 ;  /* 0x0000000000007941 */ /* 0x000fea0003800200 */
.L_x_4:
[----:B------:R-:W-:Y:S04]  /*0360*/  BSSY.RECONVERGENT B0, `(.L_x_6) ;  /* 0x000000a000007945 */ /* 0x000fe80003800200 */
        /* <DEDUP_REMOVED lines=9> */
.L_x_7:
[----:B------:R-:W-:Y:S05]  /*0400*/  BSYNC.RECONVERGENT B0 ;  /* 0x0000000000007941 */ /* 0x000fea0003800200 */
.L_x_6:
[----:B------:R-:W3:Y:S01]  /*0410*/  LDCU.64 UR4, c[0x0][0x888] ;  /* 0x00011100ff0477ac */ /* 0x000ee20008000a00 */
[----:B------:R-:W-:Y:S01]  /*0420*/  ISETP.NE.AND.EX P1, PT, RZ, UR9, PT, P1 ;  /* 0x00000009ff007c0c */ /* 0x000fe2000bf25310 */
[----:B------:R-:W-:Y:S01]  /*0430*/  UPLOP3.LUT UP4, UPT, UPT, UPT, UPT, 0x80, 0x8 ;  /* 0x000000000008789c */ /* 0x000fe20003f8f070 */
[----:B---3--:R-:W-:-:S04]  /*0440*/  ISETP.NE.U32.AND P2, PT, RZ, UR4, PT ;  /* 0x00000004ff007c0c */ /* 0x008fc8000bf45070 */
[----:B------:R-:W-:-:S13]  /*0450*/  ISETP.NE.AND.EX P2, PT, RZ, UR5, PT, P2 ;  /* 0x00000005ff007c0c */ /* 0x000fda000bf45320 */
[----:B------:R-:W-:Y:S05]  /*0460*/  @P2 BRA P1, `(.L_x_8) ;  /* 0x0000000000282947 */ /* 0x000fea0000800000 */
[----:B------:R-:W-:Y:S01]  /*0470*/  UISETP.NE.U32.AND UP0, UPT, UR8, URZ, UPT ;  /* 0x000000ff0800728c */ /* 0x000fe2000bf05070 */
[----:B-----5:R-:W-:Y:S01]  /*0480*/  FSETP.NEU.AND P1, PT, R27, RZ, PT ;  /* 0x000000ff1b00720b */ /* 0x020fe20003f2d000 */
[----:B------:R-:W-:Y:S02]  /*0490*/  UISETP.NE.U32.AND UP2, UPT, UR4, URZ, UPT ;  /* 0x000000ff0400728c */ /* 0x000fe4000bf45070 */
[----:B------:R-:W-:Y:S02]  /*04a0*/  UISETP.NE.AND.EX UP1, UPT, UR9, URZ, UPT, UP0 ;  /* 0x000000ff0900728c */ /* 0x000fe4000bf25300 */
[----:B------:R-:W-:-:S04]  /*04b0*/  UISETP.NE.AND.EX UP0, UPT, UR5, URZ, UPT, UP2 ;  /* 0x000000ff0500728c */ /* 0x000fc8000bf05320 */
[----:B------:R-:W-:-:S04]  /*04c0*/  USEL UR4, URZ, 0xffffffff, UP0 ;  /* 0xffffffffff047887 */ /* 0x000fc80008000000 */
[----:B------:R-:W-:Y:S01]  /*04d0*/  VOTEU.ANY UP0, P1 ;  /* 0x0000000000ff7886 */ /* 0x000fe20000800100 */
[----:B------:R-:W-:-:S04]  /*04e0*/  @!UP1 USEL UR4, URZ, 0xffffffff, UP0 ;  /* 0xffffffffff049887 */ /* 0x000fc80008000000 */
[----:B------:R-:W-:-:S04]  /*04f0*/  ULOP3.LUT UR4, UR4, 0x1, URZ, 0xc0, !UPT ;  /* 0x0000000104047892 */ /* 0x000fc8000f8ec0ff */
[----:B------:R-:W-:-:S11]  /*0500*/  UISETP.NE.U32.AND UP4, UPT, UR4, 0x1, UPT ;  /* 0x000000010400788c */ /* 0x000fd6000bf85070 */
.L_x_8:
[----:B------:R-:W3:Y:S01]  /*0510*/  SHFL.IDX PT, R0, R51, RZ, 0x1f ;  /* 0x00001fff33007589 */ /* 0x000ee200000e0000 */
[----:B------:R-:W-:-:S04]  /*0520*/  UISETP.NE.AND UP0, UPT, UR23, 0x2, UPT ;  /* 0x000000021700788c */ /* 0x000fc8000bf05270 */
[----:B------:R-:W-:Y:S02]  /*0530*/  UISETP.EQ.AND UP1, UPT, UR48, URZ, !UP0 ;  /* 0x000000ff3000728c */ /* 0x000fe4000c722270 */
[----:B------:R-:W-:-:S04]  /*0540*/  USEL UR46, URZ, 0x1, UP0 ;  /* 0x00000001ff2e7887 */ /* 0x000fc80008000000 */
[----:B------:R-:W-:Y:S02]  /*0550*/  PLOP3.LUT P3, PT, P0, PT, UP1, 0x80, 0x8 ;  /* 0x000000000008781c */ /* 0x000fe4000076f018 */
[----:B---3--:R-:W-:-:S13]  /*0560*/  ISETP.NE.AND P1, PT, R0, RZ, PT ;  /* 0x000000ff0000720c */ /* 0x008fda0003f25270 */
[----:B------:R-:W-:Y:S05]  /*0570*/  @P1 BRA `(.L_x_9) ;  /* 0x00000000004c1947 */ /* 0x000fea0003800000 */
[----:B------:R-:W-:Y:S01]  /*0580*/  UMOV UR4, 0x400 ;  /* 0x0000040000047882 */ /* 0x000fe20000000000 */
[----:B------:R-:W-:Y:S01]  /*0590*/  UMOV UR8, 0x1 ;  /* 0x0000000100087882 */ /* 0x000fe20000000000 */
[----:B------:R-:W-:Y:S01]  /*05a0*/  UMOV UR6, 0x4 ;  /* 0x0000000400067882 */ /* 0x000fe20000000000 */
[----:B------:R-:W-:Y:S02]  /*05b0*/  ULEA UR4, UR47, UR4, 0x18 ;  /* 0x000000042f047291 */ /* 0x000fe4000f8ec0ff */
[----:B------:R-:W-:-:S04]  /*05c0*/  UIADD3 UR8, UPT, UPT, -UR8, 0x100000, URZ ;  /* 0x0010000008087890 */ /* 0x000fc8000fffe1ff */
[----:B------:R-:W-:Y:S02]  /*05d0*/  USHF.L.U32 UR9, UR8, 0xb, URZ ;  /* 0x0000000b08097899 */ /* 0x000fe400080006ff */
[----:B------:R-:W-:Y:S02]  /*05e0*/  USHF.L.U32 UR8, UR8, 0x1, URZ ;  /* 0x0000000108087899 */ /* 0x000fe400080006ff */
[----:B------:R-:W-:-:S04]  /*05f0*/  UIADD3 UR6, UPT, UPT, -UR6, 0x100000, URZ ;  /* 0x0010000006067890 */ /* 0x000fc8000fffe1ff */
[----:B------:R-:W-:Y:S02]  /*0600*/  USHF.L.U32 UR7, UR6, 0xb, URZ ;  /* 0x0000000b06077899 */ /* 0x000fe400080006ff */
[----:B------:R-:W-:Y:S01]  /*0610*/  USHF.L.U32 UR6, UR6, 0x1, URZ ;  /* 0x0000000106067899 */ /* 0x000fe200080006ff */
[----:B------:R-:W-:Y:S01]  /*0620*/  ELECT P1, URZ, PT ;  /* 0x0000000000ff782f */ /* 0x000fe20003820000 */
[----:B------:R-:W3:Y:S02]  /*0630*/  FENCE.VIEW.ASYNC.S ;  /* 0x00000000000073c6 */ /* 0x000ee40000000000 */
[----:B---3--:R3:W4:Y:S08]  /*0640*/  SYNCS.EXCH.64 URZ, [UR4], UR8 ;  /* 0x0000000804ff75b2 */ /* 0x0087300008000100 */
[----:B------:R3:W1:Y:S01]  /*0650*/  SYNCS.EXCH.64 URZ, [UR4+0x18], UR6 ;  /* 0x0000180604ff75b2 */ /* 0x0006620008000100 */
[----:B------:R3:W1:Y:S01]  /*0660*/  SYNCS.EXCH.64 URZ, [UR4+0x8], UR8 ;  /* 0x0000080804ff75b2 */ /* 0x0006620008000100 */
[----:B------:R3:W1:Y:S01]  /*0670*/  SYNCS.EXCH.64 URZ, [UR4+0x20], UR6 ;  /* 0x0000200604ff75b2 */ /* 0x0006620008000100 */
[----:B------:R3:W1:Y:S01]  /*0680*/  SYNCS.EXCH.64 URZ, [UR4+0x10], UR8 ;  /* 0x0000100804ff75b2 */ /* 0x0006620008000100 */
[----:B------:R3:W1:Y:S01]  /*0690*/  SYNCS.EXCH.64 URZ, [UR4+0x28], UR6 ;  /* 0x0000280604ff75b2 */ /* 0x0006620008000100 */
[----:B------:R-:W-:Y:S01]  /*06a0*/  NOP ;  /* 0x0000000000007918 */ /* 0x000fe20000000000 */
.L_x_9:
[----:B------:R-:W2:Y:S01]  /*06b0*/  SHFL.IDX PT, R0, R51, RZ, 0x1f ;  /* 0x00001fff33007589 */ /* 0x000ea200000e0000 */
[----:B------:R-:W-:Y:S01]  /*06c0*/  NOP ;  /* 0x0000000000007918 */ /* 0x000fe20000000000 */
[----:B--2---:R-:W-:-:S13]  /*06d0*/  ISETP.NE.AND P1, PT, R0, 0x1, PT ;  /* 0x000000010000780c */ /* 0x004fda0003f25270 */
[----:B------:R-:W-:Y:S05]  /*06e0*/  @P1 BRA `(.L_x_10) ;  /* 0x0000000000541947 */ /* 0x000fea0003800000 */
[----:B---3--:R-:W-:Y:S01]  /*06f0*/  UMOV UR4, 0x400 ;  /* 0x0000040000047882 */ /* 0x008fe20000000000 */
        /* <DEDUP_REMOVED lines=10> */
[----:B------:R-:W2:Y:S02]  /*07a0*/  FENCE.VIEW.ASYNC.S ;  /* 0x00000000000073c6 */ /* 0x000ea40000000000 */
[----:B--2---:R2:W3:Y:S08]  /*07b0*/  SYNCS.EXCH.64 URZ, [UR4+0x30], UR8 ;  /* 0x0000300804ff75b2 */ /* 0x0044f00008000100 */
[----:B------:R2:W1:Y:S01]  /*07c0*/  SYNCS.EXCH.64 URZ, [UR4+0x50], UR6 ;  /* 0x0000500604ff75b2 */ /* 0x0004620008000100 */
[----:B------:R2:W1:Y:S01]  /*07d0*/  SYNCS.EXCH.64 URZ, [UR4+0x38], UR8 ;  /* 0x0000380804ff75b2 */ /* 0x0004620008000100 */
[----:B------:R2:W1:Y:S01]  /*07e0*/  SYNCS.EXCH.64 URZ, [UR4+0x58], UR6 ;  /* 0x0000580604ff75b2 */ /* 0x0004620008000100 */
[----:B------:R2:W1:Y:S01]  /*07f0*/  SYNCS.EXCH.64 URZ, [UR4+0x40], UR8 ;  /* 0x0000400804ff75b2 */ /* 0x0004620008000100 */
[----:B------:R2:W1:Y:S01]  /*0800*/  SYNCS.EXCH.64 URZ, [UR4+0x60], UR6 ;  /* 0x0000600604ff75b2 */ /* 0x0004620008000100 */
[----:B------:R2:W1:Y:S01]  /*0810*/  SYNCS.EXCH.64 URZ, [UR4+0x48], UR8 ;  /* 0x0000480804ff75b2 */ /* 0x0004620008000100 */
[----:B------:R2:W1:Y:S01]  /*0820*/  SYNCS.EXCH.64 URZ, [UR4+0x68], UR6 ;  /* 0x0000680604ff75b2 */ /* 0x0004620008000100 */
[----:B------:R-:W-:Y:S01]  /*0830*/  NOP ;  /* 0x0000000000007918 */ /* 0x000fe20000000000 */
.L_x_10:
[----:B------:R-:W4:Y:S01]  /*0840*/  SHFL.IDX PT, R0, R51, RZ, 0x1f ;  /* 0x00001fff33007589 */ /* 0x000f2200000e0000 */
[----:B------:R-:W-:Y:S01]  /*0850*/  NOP ;  /* 0x0000000000007918 */ /* 0x000fe20000000000 */
[----:B----4-:R-:W-:-:S13]  /*0860*/  ISETP.NE.AND P1, PT, R0, 0x3, PT ;  /* 0x000000030000780c */ /* 0x010fda0003f25270 */
[----:B------:R-:W-:Y:S05]  /*0870*/  @P1 BRA `(.L_x_11) ;  /* 0x00000000002c1947 */ /* 0x000fea0003800000 */
[----:B--23--:R-:W-:Y:S01]  /*0880*/  UMOV UR6, 0x400 ;  /* 0x0000040000067882 */ /* 0x00cfe20000000000 */
[----:B------:R-:W-:Y:S01]  /*0890*/  UMOV UR4, 0x20 ;  /* 0x0000002000047882 */ /* 0x000fe20000000000 */
[----:B------:R-:W-:Y:S02]  /*08a0*/  ULEA UR6, UR47, UR6, 0x18 ;  /* 0x000000062f067291 */ /* 0x000fe4000f8ec0ff */
[----:B------:R-:W-:-:S04]  /*08b0*/  UIADD3 UR4, UPT, UPT, -UR4, 0x100000, URZ ;  /* 0x0010000004047890 */ /* 0x000fc8000fffe1ff */
[----:B------:R-:W-:Y:S02]  /*08c0*/  USHF.L.U32 UR5, UR4, 0xb, URZ ;  /* 0x0000000b04057899 */ /* 0x000fe400080006ff */
[----:B------:R-:W-:Y:S01]  /*08d0*/  USHF.L.U32 UR4, UR4, 0x1, URZ ;  /* 0x0000000104047899 */ /* 0x000fe200080006ff */
[----:B------:R-:W-:Y:S01]  /*08e0*/  ELECT P1, URZ, PT ;  /* 0x0000000000ff782f */ /* 0x000fe20003820000 */
[----:B------:R-:W2:Y:S10]  /*08f0*/  FENCE.VIEW.ASYNC.S ;  /* 0x00000000000073c6 */ /* 0x000eb40000000000 */
[----:B--2---:R4:W2:Y:S01]  /*0900*/  SYNCS.EXCH.64 URZ, [UR6+0x70], UR4 ;  /* 0x0000700406ff75b2 */ /* 0x0048a20008000100 */
[----:B------:R4:W3:Y:S02]  /*0910*/  SYNCS.EXCH.64 URZ, [UR6+0x78], UR4 ;  /* 0x0000780406ff75b2 */ /* 0x0008e40008000100 */
[----:B----4-:R-:W-:Y:S01]  /*0920*/  NOP ;  /* 0x0000000000007918 */ /* 0x010fe20000000000 */
.L_x_11:
[----:B------:R-:W4:Y:S01]  /*0930*/  SHFL.IDX PT, R0, R51, RZ, 0x1f ;  /* 0x00001fff33007589 */ /* 0x000f2200000e0000 */
[----:B------:R-:W-:Y:S01]  /*0940*/  NOP ;  /* 0x0000000000007918 */ /* 0x000fe20000000000 */
[----:B----4-:R-:W-:-:S13]  /*0950*/  ISETP.NE.AND P1, PT, R0, 0x4, PT ;  /* 0x000000040000780c */ /* 0x010fda0003f25270 */
[----:B------:R-:W-:Y:S05]  /*0960*/  @P1 BRA `(.L_x_12) ;  /* 0x0000000000481947 */ /* 0x000fea0003800000 */
[----:B--23--:R-:W-:Y:S01]  /*0970*/  UMOV UR4, 0x720 ;  /* 0x0000072000047882 */ /* 0x00cfe20000000000 */
[----:B------:R-:W-:Y:S01]  /*0980*/  UMOV UR6, 0x400 ;  /* 0x0000040000067882 */ /* 0x000fe20000000000 */
[----:B------:R-:W-:Y:S01]  /*0990*/  USEL UR4, UR4, 0x620, UP4 ;  /* 0x0000062004047887 */ /* 0x000fe2000a000000 */
        /* <DEDUP_REMOVED lines=10> */
[----:B--2---:R4:W2:Y:S08]  /*0a40*/  SYNCS.EXCH.64 URZ, [UR6+0x80], UR8 ;  /* 0x0000800806ff75b2 */ /* 0x0048b00008000100 */
[----:B------:R4:W3:Y:S01]  /*0a50*/  SYNCS.EXCH.64 URZ, [UR6+0x90], UR4 ;  /* 0x0000900406ff75b2 */ /* 0x0008e20008000100 */
[----:B------:R4:W1:Y:S01]  /*0a60*/  SYNCS.EXCH.64 URZ, [UR6+0x88], UR8 ;  /* 0x0000880806ff75b2 */ /* 0x0008620008000100 */
[----:B------:R4:W1:Y:S02]  /*0a70*/  SYNCS.EXCH.64 URZ, [UR6+0x98], UR4 ;  /* 0x0000980406ff75b2 */ /* 0x0008640008000100 */
[----:B----4-:R-:W-:Y:S01]  /*0a80*/  NOP ;  /* 0x0000000000007918 */ /* 0x010fe20000000000 */
.L_x_12:
[----:B------:R-:W4:Y:S01]  /*0a90*/  SHFL.IDX PT, R0, R51, RZ, 0x1f ;  /* 0x00001fff33007589 */ /* 0x000f2200000e0000 */
[----:B------:R-:W-:Y:S01]  /*0aa0*/  NOP ;  /* 0x0000000000007918 */ /* 0x000fe20000000000 */
[----:B----4-:R-:W-:-:S13]  /*0ab0*/  ISETP.NE.AND P1, PT, R0, 0x5, PT ;  /* 0x000000050000780c */ /* 0x010fda0003f25270 */
[----:B------:R-:W-:Y:S05]  /*0ac0*/  @P1 BRA `(.L_x_13) ;  /* 0x0000000000541947 */ /* 0x000fea0003800000 */
[----:B--23--:R-:W-:Y:S01]  /*0ad0*/  UMOV UR4, 0x400 ;  /* 0x0000040000047882 */ /* 0x00cfe20000000000 */
        /* <DEDUP_REMOVED lines=14> */
[----:B------:R4:W1:Y:S01]  /*0bc0*/  SYNCS.EXCH.64 URZ, [UR4+0xc8], UR8 ;  /* 0x0000c80804ff75b2 */ /* 0x0008620008000100 */
[----:B------:R4:W1:Y:S01]  /*0bd0*/  SYNCS.EXCH.64 URZ, [UR4+0xb0], UR6 ;  /* 0x0000b00604ff75b2 */ /* 0x0008620008000100 */
[----:B------:R4:W1:Y:S01]  /*0be0*/  SYNCS.EXCH.64 URZ, [UR4+0xd0], UR8 ;  /* 0x0000d00804ff75b2 */ /* 0x0008620008000100 */
[----:B------:R4:W1:Y:S01]  /*0bf0*/  SYNCS.EXCH.64 URZ, [UR4+0xb8], UR6 ;  /* 0x0000b80604ff75b2 */ /* 0x0008620008000100 */
[----:B------:R4:W1:Y:S02]  /*0c00*/  SYNCS.EXCH.64 URZ, [UR4+0xd8], UR8 ;  /* 0x0000d80804ff75b2 */ /* 0x0008640008000100 */
[----:B----4-:R-:W-:Y:S01]  /*0c10*/  NOP ;  /* 0x0000000000007918 */ /* 0x010fe20000000000 */
.L_x_13:
[----:B------:R-:W4:Y:S01]  /*0c20*/  SHFL.IDX PT, R0, R51, RZ, 0x1f ;  /* 0x00001fff33007589 */ /* 0x000f2200000e0000 */
[----:B------:R-:W-:Y:S01]  /*0c30*/  ISETP.NE.OR P0, PT, RZ, UR23, !P0 ;  /* 0x00000017ff007c0c */ /* 0x000fe2000c705670 */
        /* <DEDUP_REMOVED lines=12> */
[----:B------:R4:W3:Y:S01]  /*0d00*/  SYNCS.EXCH.64 URZ, [UR4+0xf0], UR6 ;  /* 0x0000f00604ff75b2 */ /* 0x0008e20008000100 */
[----:B------:R4:W1:Y:S01]  /*0d10*/  SYNCS.EXCH.64 URZ, [UR4+0xe8], UR6 ;  /* 0x0000e80604ff75b2 */ /* 0x0008620008000100 */
[----:B------:R4:W1:Y:S02]  /*0d20*/  SYNCS.EXCH.64 URZ, [UR4+0xf8], UR6 ;  /* 0x0000f80604ff75b2 */ /* 0x0008640008000100 */
[----:B----4-:R-:W-:Y:S01]  /*0d30*/  NOP ;  /* 0x0000000000007918 */ /* 0x010fe20000000000 */
.L_x_14:
[----:B------:R-:W-:Y:S01]  /*0d40*/  VOTEU.ALL UP0, P0 ;  /* 0x0000000000ff7886 */ /* 0x000fe20000000000 */
[----:B--23--:R-:W-:Y:S01]  /*0d50*/  UMOV UR4, 0x20 ;  /* 0x0000002000047882 */ /* 0x00cfe20000000000 */
[----:B------:R-:W2:Y:S01]  /*0d60*/  LDCU UR7, c[0x0][0x36c] ;  /* 0x00006d80ff0777ac */ /* 0x000ea20008000800 */
[----:B------:R-:W-:Y:S01]  /*0d70*/  NOP ;  /* 0x0000000000007918 */ /* 0x000fe20000000000 */
[----:B------:R-:W-:Y:S01]  /*0d80*/  LOP3.LUT R0, R61, 0x1f, RZ, 0xc0, !PT ;  /* 0x0000001f3d007812 */ /* 0x000fe200078ec0ff */
[----:B------:R-:W-:Y:S01]  /*0d90*/  @!UP0 UMOV UR6, 0x400 ;  /* 0x0000040000068882 */ /* 0x000fe20000000000 */
[----:B------:R-:W-:-:S04]  /*0da0*/  @!UP0 UIADD3 UR4, UPT, UPT, -UR4, 0x100000, URZ ;  /* 0x0010000004048890 */ /* 0x000fc8000fffe1ff */
[----:B------:R-:W-:Y:S02]  /*0db0*/  @!UP0 USHF.L.U32 UR5, UR4, 0xb, URZ ;  /* 0x0000000b04058899 */ /* 0x000fe400080006ff */
[----:B------:R-:W-:Y:S02]  /*0dc0*/  @!UP0 USHF.L.U32 UR4, UR4, 0x1, URZ ;  /* 0x0000000104048899 */ /* 0x000fe400080006ff */
[----:B------:R-:W-:Y:S01]  /*0dd0*/  @!UP0 ULEA UR6, UR47, UR6, 0x18 ;  /* 0x000000062f068291 */ /* 0x000fe2000f8ec0ff */
[----:B------:R-:W-:Y:S01]  /*0de0*/  VOTEU.ALL UP0, P0 ;  /* 0x0000000000ff7886 */ /* 0x000fe20000000000 */
[----:B------:R-:W-:Y:S02]  /*0df0*/  UISETP.NE.AND UP5, UPT, UR23, URZ, UPT ;  /* 0x000000ff1700728c */ /* 0x000fe4000bfa5270 */
[----:B--2---:R-:W-:Y:S01]  /*0e00*/  UISETP.EQ.U32.AND UP6, UPT, UR7, 0x1, UPT ;  /* 0x000000010700788c */ /* 0x004fe2000bfc2070 */
[----:B------:R-:W2:Y:S07]  /*0e10*/  FENCE.VIEW.ASYNC.S ;  /* 0x00000000000073c6 */ /* 0x000eae0000000000 */
[----:B--2---:R2:W3:Y:S01]  /*0e20*/  @!UP0 SYNCS.EXCH.64 URZ, [UR6+0x100], UR4 ;  /* 0x0001000406ff85b2 */ /* 0x0044e20008000100 */
[----:B------:R-:W-:Y:S05]  /*0e30*/  BRA.U !UP6, `(.L_x_15) ;  /* 0x000000010e087547 */ /* 0x000fea000b800000 */
[----:B-1-3--:R-:W-:Y:S01]  /*0e40*/  UCGABAR_ARV ;  /* 0x00000000000079c7 */ /* 0x00afe20008000000 */
[----:B------:R-:W-:Y:S05]  /*0e50*/  BRA `(.L_x_16) ;  /* 0x0000000000047947 */ /* 0x000fea0003800000 */
.L_x_15:
[----:B-1-3--:R-:W-:Y:S01]  /*0e60*/  NOP ;  /* 0x0000000000007918 */ /* 0x00afe20000000000 */
.L_x_16:
[----:B------:R-:W1:Y:S01]  /*0e70*/  S2UR UR24, SR_CTAID.X ;  /* 0x00000000001879c3 */ /* 0x000e620000002500 */
[----:B------:R-:W-:-:S05]  /*0e80*/  CS2R.32 R52, SR_CgaSize ;  /* 0x0000000000347805 */ /* 0x000fca0000008a00 */
[----:B------:R-:W-:-:S05]  /*0e90*/  IMAD R52, R52, -0xa0, RZ ;  /* 0xffffff6034347824 */ /* 0x000fca00078e02ff */
[----:B--2---:R-:W-:-:S14]  /*0ea0*/  R2UR UR5, R52 ;  /* 0x00000000340572ca */ /* 0x004fdc00000e0000 */
[----:B------:R-:W2:Y:S01]  /*0eb0*/  LDCU UR5, c[0x0][UR5+0x2b0] ;  /* 0x00005600050577ac */ /* 0x000ea20008000800 */
[----:B------:R-:W-:-:S05]  /*0ec0*/  CS2R.32 R52, SR_CgaSize ;  /* 0x0000000000347805 */ /* 0x000fca0000008a00 */
[----:B------:R-:W-:-:S05]  /*0ed0*/  IMAD R52, R52, -0xa0, RZ ;  /* 0xffffff6034347824 */ /* 0x000fca00078e02ff */
[----:B------:R-:W-:-:S14]  /*0ee0*/  R2UR UR4, R52 ;  /* 0x00000000340472ca */ /* 0x000fdc00000e0000 */
[----:B------:R-:W3:Y:S01]  /*0ef0*/  LDCU UR4, c[0x0][UR4+0x2b4] ;  /* 0x00005680040477ac */ /* 0x000ee20008000800 */
[----:B------:R-:W4:Y:S01]  /*0f00*/  S2UR UR20, SR_CTAID.Y ;  /* 0x00000000001479c3 */ /* 0x000f220000002600 */
[----:B------:R-:W-:-:S05]  /*0f10*/  CS2R.32 R52, SR_CgaSize ;  /* 0x0000000000347805 */ /* 0x000fca0000008a00 */
[----:B------:R-:W-:-:S05]  /*0f20*/  IMAD R52, R52, -0xa0, RZ ;  /* 0xffffff6034347824 */ /* 0x000fca00078e02ff */
[----:B------:R-:W-:-:S14]  /*0f30*/  R2UR UR7, R52 ;  /* 0x00000000340772ca */ /* 0x000fdc00000e0000 */
[----:B------:R-:W3:Y:S01]  /*0f40*/  LDCU UR7, c[0x0][UR7+0x2a0] ;  /* 0x00005400070777ac */ /* 0x000ee20008000800 */
[----:B------:R-:W-:-:S05]  /*0f50*/  CS2R.32 R52, SR_CgaSize ;  /* 0x0000000000347805 */ /* 0x000fca0000008a00 */
[----:B------:R-:W-:-:S05]  /*0f60*/  IMAD R52, R52, -0xa0, RZ ;  /* 0xffffff6034347824 */ /* 0x000fca00078e02ff */
[----:B------:R-:W-:-:S14]  /*0f70*/  R2UR UR63, R52 ;  /* 0x00000000343f72ca */ /* 0x000fdc00000e0000 */
[----:B------:R-:W3:Y:S01]  /*0f80*/  LDCU UR63, c[0x0][UR63+0x2a4] ;  /* 0x000054803f3f77ac */ /* 0x000ee20008000800 */
[----:B------:R-:W-:Y:S01]  /*0f90*/  UISETP.GT.U32.AND UP0, UPT, UR48, 0xffff, UPT ;  /* 0x0000ffff3000788c */ /* 0x000fe2000bf04070 */
[----:B------:R-:W3:Y:S01]  /*0fa0*/  LDCU UR25, c[0x0][0xb24] ;  /* 0x00016480ff1977ac */ /* 0x000ee20008000800 */
[----:B------:R-:W3:Y:S01]  /*0fb0*/  LDCU UR45, c[0x0][0xb24] ;  /* 0x00016480ff2d77ac */ /* 0x000ee20008000800 */
[----:B-1----:R-:W-:Y:S01]  /*0fc0*/  I2FP.F32.U32 R3, UR24 ;  /* 0x0000001800037c45 */ /* 0x002fe20008201000 */
[----:B------:R-:W1:Y:S04]  /*0fd0*/  LDCU UR29, c[0x0][0xb30] ;  /* 0x00016600ff1d77ac */ /* 0x000e680008000800 */
[----:B--2---:R-:W-:Y:S01]  /*0fe0*/  FMUL R3, R3, UR5 ;  /* 0x0000000503037c20 */ /* 0x004fe20008400000 */
[----:B------:R-:W-:Y:S01]  /*0ff0*/  USHF.L.U32 UR22, UR47, 0x9, URZ ;  /* 0x000000092f167899 */ /* 0x000fe200080006ff */
[----:B----4-:R-:W-:Y:S01]  /*1000*/  I2FP.F32.U32 R2, UR20 ;  /* 0x0000001400027c45 */ /* 0x010fe20008201000 */
[----:B------:R-:W-:Y:S01]  /*1010*/  UMOV UR11, 0x55 ;  /* 0x00000055000b7882 */ /* 0x000fe20000000000 */
[----:B------:R-:W-:-:S02]  /*1020*/  USHF.L.U32 UR44, UR24, 0x6, URZ ;  /* 0x00000006182c7899 */ /* 0x000fc400080006ff */
[----:B------:R-:W2:Y:S01]  /*1030*/  F2I.U32.TRUNC.NTZ R3, R3 ;  /* 0x0000000300037305 */ /* 0x000ea2000020f000 */
[----:B------:R-:W-:Y:S01]  /*1040*/  USEL UR21, UR48, 0xffff, !UP0 ;  /* 0x0000ffff30157887 */ /* 0x000fe2000c000000 */
[----:B---3--:R-:W-:-:S06]  /*1050*/  FMUL R2, R2, UR4 ;  /* 0x0000000402027c20 */ /* 0x008fcc0008400000 */
[----:B------:R-:W3:Y:S01]  /*1060*/  F2I.U32.TRUNC.NTZ R2, R2 ;  /* 0x0000000200027305 */ /* 0x000ee2000020f000 */
[----:B--2---:R-:W-:Y:S02]  /*1070*/  R2UR UR4, R3 ;  /* 0x00000000030472ca */ /* 0x004fe400000e0000 */
[----:B------:R-:W-:Y:S02]  /*1080*/  PRMT R3, RZ, 0x7610, R3 ;  /* 0x00007610ff037816 */ /* 0x000fe40000000003 */
[----:B---3--:R-:W-:Y:S02]  /*1090*/  R2UR UR6, R2 ;  /* 0x00000000020672ca */ /* 0x008fe400000e0000 */
[----:B------:R-:W-:-:S07]  /*10a0*/  PRMT R2, RZ, 0x7610, R2 ;  /* 0x00007610ff027816 */ /* 0x000fce0000000002 */
[----:B------:R-:W-:-:S04]  /*10b0*/  UIADD3 UR5, UPT, UPT, -UR4, URZ, URZ ;  /* 0x000000ff04057290 */ /* 0x000fc8000fffe1ff */
[----:B------:R-:W-:Y:S02]  /*10c0*/  UIMAD UR5, UR7, UR5, UR24 ;  /* 0x00000005070572a4 */ /* 0x000fe4000f8e0218 */
[----:B------:R-:W-:-:S04]  /*10d0*/  UIADD3 UR4, UPT, UPT, -UR6, URZ, URZ ;  /* 0x000000ff06047290 */ /* 0x000fc8000fffe1ff */
[----:B------:R-:W-:Y:S01]  /*10e0*/  IMAD.U32 R52, RZ, RZ, UR5 ;  /* 0x00000005ff347e24 */ /* 0x000fe2000f8e00ff */
[----:B------:R-:W-:Y:S01]  /*10f0*/  UIMAD UR63, UR63, UR4, UR20 ;  /* 0x000000043f3f72a4 */ /* 0x000fe2000f8e0214 */
[----:B-1----:R-:W-:Y:S11]  /*1100*/  BRA.U UP5, `(.L_x_17) ;  /* 0x0000000105607547 */ /* 0x002ff6000b800000 */
[----:B------:R-:W-:-:S13]  /*1110*/  R2UR UR4, R52 ;  /* 0x00000000340472ca */ /* 0x000fda00000e0000 */
[----:B------:R-:W-:Y:S02]  /*1120*/  UISETP.GT.U32.AND UP0, UPT, UR4, 0x1, UPT ;  /* 0x000000010400788c */ /* 0x000fe4000bf04070 */
[----:B------:R-:W-:Y:S02]  /*1130*/  ULOP3.LUT UR10, UR4, 0xfffffffe, URZ, 0xc0, !UPT ;  /* 0xfffffffe040a7892 */ /* 0x000fe4000f8ec0ff */
[----:B------:R-:W-:Y:S02]  /*1140*/  UISETP.NE.AND UP3, UPT, UR63, URZ, UP0 ;  /* 0x000000ff3f00728c */ /* 0x000fe40008765270 */
[----:B------:R-:W-:Y:S02]  /*1150*/  UISETP.NE.AND UP2, UPT, UR63, 0x1, UP0 ;  /* 0x000000013f00788c */ /* 0x000fe40008745270 */
[----:B------:R-:W-:Y:S02]  /*1160*/  UISETP.NE.AND UP1, UPT, UR63, 0x2, UP0 ;  /* 0x000000023f00788c */ /* 0x000fe40008725270 */
[----:B------:R-:W-:-:S02]  /*1170*/  UISETP.NE.AND UP0, UPT, UR63, 0x3, UP0 ;  /* 0x000000033f00788c */ /* 0x000fc40008705270 */
[----:B------:R-:W-:Y:S02]  /*1180*/  USEL UR6, URZ, 0x1, UP3 ;  /* 0x00000001ff067887 */ /* 0x000fe40009800000 */
[----:B------:R-:W-:Y:S02]  /*1190*/  USEL UR5, URZ, 0x4, UP2 ;  /* 0x00000004ff057887 */ /* 0x000fe40009000000 */
[----:B------:R-:W-:Y:S02]  /*11a0*/  USEL UR4, URZ, 0x10, UP1 ;  /* 0x00000010ff047887 */ /* 0x000fe40008800000 */
[----:B------:R-:W-:Y:S02]  /*11b0*/  USEL UR9, URZ, 0x40, UP0 ;  /* 0x00000040ff097887 */ /* 0x000fe40008000000 */
[----:B------:R-:W-:Y:S02]  /*11c0*/  USEL UR8, URZ, 0x2, UP3 ;  /* 0x00000002ff087887 */ /* 0x000fe40009800000 */
[----:B------:R-:W-:-:S02]  /*11d0*/  UIADD3 UR4, UPT, UPT, UR4, UR5, UR6 ;  /* 0x0000000504047290 */ /* 0x000fc4000fffe006 */
[----:B------:R-:W-:Y:S02]  /*11e0*/  USEL UR6, URZ, 0x20, UP1 ;  /* 0x00000020ff067887 */ /* 0x000fe40008800000 */
[----:B------:R-:W-:Y:S02]  /*11f0*/  USEL UR7, URZ, 0x8, UP2 ;  /* 0x00000008ff077887 */ /* 0x000fe40009000000 */
[----:B------:R-:W-:Y:S02]  /*1200*/  UIADD3 UR5, UPT, UPT, UR8, UR9, UR4 ;  /* 0x0000000908057290 */ /* 0x000fe4000fffe004 */
[----:B------:R-:W-:Y:S02]  /*1210*/  ULEA UR4, UR63, UR10, 0x1 ;  /* 0x0000000a3f047291 */ /* 0x000fe4000f8e08ff */
[----:B------:R-:W-:Y:S02]  /*1220*/  USEL UR8, URZ, 0x80, UP0 ;  /* 0x00000080ff087887 */ /* 0x000fe40008000000 */
[----:B------:R-:W-:-:S03]  /*1230*/  UIADD3 UR5, UPT, UPT, UR6, UR7, UR5 ;  /* 0x0000000706057290 */ /* 0x000fc6000fffe005 */
[----:B------:R-:W-:Y:S01]  /*1240*/  UMOV UR6, 0x3 ;  /* 0x0000000300067882 */ /* 0x000fe20000000000 */
[----:B------:R-:W-:Y:S02]  /*1250*/  UIADD3 UR5, UPT, UPT, UR5, UR8, URZ ;  /* 0x0000000805057290 */ /* 0x000fe4000fffe0ff */
[----:B------:R-:W-:-:S04]  /*1260*/  USHF.L.U32 UR4, UR6, UR4, URZ ;  /* 0x0000000406047299 */ /* 0x000fc800080006ff */
[----:B------:R-:W-:Y:S02]  /*1270*/  MOV R3, UR5 ;  /* 0x0000000500037c02 */ /* 0x000fe40008000f00 */
[----:B------:R-:W-:-:S07]  /*1280*/  IMAD.U32 R2, RZ, RZ, UR4 ;  /* 0x00000004ff027e24 */ /* 0x000fce000f8e00ff */
.L_x_17:
[----:B------:R-:W1:Y:S01]  /*1290*/  S2UR UR36, SR_CTAID.Z ;  /* 0x00000000002479c3 */ /* 0x000e620000002700 */
[----:B------:R-:W-:Y:S02]  /*12a0*/  UISETP.GE.AND UP0, UPT, UR25, 0x1, UPT ;  /* 0x000000011900788c */ /* 0x000fe4000bf06270 */
[----:B------:R-:W-:Y:S02]  /*12b0*/  ULOP3.LUT UR21, UR21, 0xffff, URZ, 0xc0, !UPT ;  /* 0x0000ffff15157892 */ /* 0x000fe4000f8ec0ff */
[----:B------:R-:W-:Y:S02]  /*12c0*/  UISETP.NE.AND UP3, UPT, UR23, 0x2, UPT ;  /* 0x000000021700788c */ /* 0x000fe4000bf65270 */
[----:B------:R-:W-:Y:S02]  /*12d0*/  ULOP3.LUT UR22, UR22, 0xc00, URZ, 0xc0, !UPT ;  /* 0x00000c0016167892 */ /* 0x000fe4000f8ec0ff */
[----:B------:R-:W-:Y:S02]  /*12e0*/  ULOP3.LUT UR44, UR44, 0x40, URZ, 0xc0, !UPT ;  /* 0x000000402c2c7892 */ /* 0x000fe4000f8ec0ff */
[----:B------:R-:W-:Y:S01]  /*12f0*/  USHF.L.U32 UR21, UR11, UR21, URZ ;  /* 0x000000150b157299 */ /* 0x000fe200080006ff */
[----:B------:R-:W-:Y:S11]  /*1300*/  BRA.U !UP0, `(.L_x_18) ;  /* 0x0000000108d47547 */ /* 0x000ff6000b800000 */
[----:B------:R-:W2:Y:S01]  /*1310*/  LDCU.128 UR12, c[0x0][0xb10] ;  /* 0x00016200ff0c77ac */ /* 0x000ea20008000c00 */
[----:B------:R-:W3:Y:S01]  /*1320*/  LDCU UR6, c[0x0][0x370] ;  /* 0x00006e00ff0677ac */ /* 0x000ee20008000800 */
[----:B------:R-:W4:Y:S01]  /*1330*/  LDCU UR5, c[0x0][0x374] ;  /* 0x00006e80ff0577ac */ /* 0x000f220008000800 */
[----:B------:R-:W1:Y:S01]  /*1340*/  LDCU UR28, c[0x0][0xb0c] ;  /* 0x00016180ff1c77ac */ /* 0x000e620008000800 */
[----:B------:R-:W1:Y:S01]  /*1350*/  LDCU UR7, c[0x0][0xb20] ;  /* 0x00016400ff0777ac */ /* 0x000e620008000800 */
[----:B------:R-:W1:Y:S01]  /*1360*/  LDCU.64 UR8, c[0x0][0xb28] ;  /* 0x00016500ff0877ac */ /* 0x000e620008000a00 */
[----:B--2---:R-:W-:Y:S02]  /*1370*/  UISETP.NE.AND UP0, UPT, UR14, 0x1, UPT ;  /* 0x000000010e00788c */ /* 0x004fe4000bf05270 */
[----:B----4-:R-:W-:Y:S02]  /*1380*/  UIMAD.WIDE.U32 UR10, UR5, UR15, URZ ;  /* 0x0000000f050a72a5 */ /* 0x010fe4000f8e00ff */
[----:B---3--:R-:W-:-:S02]  /*1390*/  UIMAD.WIDE.U32 UR18, UR6, UR12, URZ ;  /* 0x0000000c061272a5 */ /* 0x008fc4000f8e00ff */
[----:B-1----:R-:W-:Y:S02]  /*13a0*/  UISETP.NE.AND UP1, UPT, UR28, 0x1, UPT ;  /* 0x000000011c00788c */ /* 0x002fe4000bf25270 */
[----:B------:R-:W-:Y:S01]  /*13b0*/  UISETP.NE.AND UP2, UPT, UR25, 0x1, UPT ;  /* 0x000000011900788c */ /* 0x000fe2000bf45270 */
[----:B------:R-:W-:Y:S02]  /*13c0*/  UMOV UR10, UR11 ;  /* 0x0000000b000a7c82 */ /* 0x000fe40008000000 */
[----:B------:R-:W-:Y:S01]  /*13d0*/  UMOV UR18, UR19 ;  /* 0x0000001300127c82 */ /* 0x000fe20008000000 */
[----:B------:R-:W-:Y:S02]  /*13e0*/  @UP0 USHF.R.U32.HI UR5, URZ, UR7, UR10 ;  /* 0x00000007ff050299 */ /* 0x000fe4000801160a */
[----:B------:R-:W-:Y:S02]  /*13f0*/  UIMAD.WIDE.U32 UR26, UR20, UR15, URZ ;  /* 0x0000000f141a72a5 */ /* 0x000fe4000f8e00ff */
[----:B------:R-:W-:-:S02]  /*1400*/  UIMAD.WIDE.U32 UR10, UR5, UR8, URZ ;  /* 0x00000008050a72a5 */ /* 0x000fc4000f8e00ff */
[----:B------:R-:W-:Y:S02]  /*1410*/  @UP1 USHF.R.U32.HI UR6, URZ, UR13, UR18 ;  /* 0x0000000dff061299 */ /* 0x000fe40008011612 */
[----:B------:R-:W-:Y:S02]  /*1420*/  UIMAD.WIDE.U32 UR16, UR24, UR12, URZ ;  /* 0x0000000c181072a5 */ /* 0x000fe4000f8e00ff */
[----:B------:R-:W-:Y:S01]  /*1430*/  UIMAD.WIDE.U32 UR18, UR6, UR8, URZ ;  /* 0x00000008061272a5 */ /* 0x000fe2000f8e00ff */
[----:B------:R-:W-:Y:S01]  /*1440*/  UMOV UR4, UR27 ;  /* 0x0000001b00047c82 */ /* 0x000fe20008000000 */
[----:B------:R-:W-:Y:S01]  /*1450*/  UMOV UR10, UR11 ;  /* 0x0000000b000a7c82 */ /* 0x000fe20008000000 */
[----:B------:R-:W-:Y:S02]  /*1460*/  USHF.R.U32.HI UR4, URZ, UR7, UR4 ;  /* 0x00000007ff047299 */ /* 0x000fe40008011604 */
[----:B------:R-:W-:Y:S02]  /*1470*/  @UP2 USHF.R.U32.HI UR5, URZ, UR9, UR10 ;  /* 0x00000009ff052299 */ /* 0x000fe4000801160a */
[----:B------:R-:W-:Y:S01]  /*1480*/  UMOV UR7, UR19 ;  /* 0x0000001300077c82 */ /* 0x000fe20008000000 */
[----:B------:R-:W-:Y:S01]  /*1490*/  UMOV UR16, UR17 ;  /* 0x0000001100107c82 */ /* 0x000fe20008000000 */
[----:B------:R-:W-:-:S02]  /*14a0*/  @UP2 USHF.R.U32.HI UR6, URZ, UR9, UR7 ;  /* 0x00000009ff062299 */ /* 0x000fc40008011607 */
[----:B------:R-:W-:Y:S02]  /*14b0*/  USHF.R.U32.HI UR13, URZ, UR13, UR16 ;  /* 0x0000000dff0d7299 */ /* 0x000fe40008011610 */
[----:B------:R-:W-:Y:S02]  /*14c0*/  USEL UR4, UR20, UR4, !UP0 ;  /* 0x0000000414047287 */ /* 0x000fe4000c000000 */
[----:B------:R-:W-:Y:S02]  /*14d0*/  UIMAD UR7, UR5, UR25, URZ ;  /* 0x00000019050772a4 */ /* 0x000fe4000f8e02ff */
[----:B------:R-:W-:Y:S02]  /*14e0*/  USEL UR5, UR24, UR13, !UP1 ;  /* 0x0000000d18057287 */ /* 0x000fe4000c800000 */
[----:B------:R-:W-:Y:S02]  /*14f0*/  UIMAD UR12, UR6, UR25, URZ ;  /* 0x00000019060c72a4 */ /* 0x000fe4000f8e02ff */
[----:B------:R-:W-:-:S02]  /*1500*/  UISETP.GE.AND UP0, UPT, UR4, UR7, UPT ;  /* 0x000000070400728c */ /* 0x000fc4000bf06270 */
[----:B------:R-:W-:Y:S02]  /*1510*/  UIMAD.WIDE.U32 UR10, UR4, UR8, URZ ;  /* 0x00000008040a72a5 */ /* 0x000fe4000f8e00ff */
[----:B------:R-:W-:Y:S02]  /*1520*/  UISETP.GE.OR UP0, UPT, UR5, UR12, UP0 ;  /* 0x0000000c0500728c */ /* 0x000fe40008706670 */
[----:B------:R-:W-:Y:S02]  /*1530*/  UIMAD.WIDE.U32 UR12, UR5, UR8, URZ ;  /* 0x00000008050c72a5 */ /* 0x000fe4000f8e00ff */
[----:B------:R-:W-:Y:S01]  /*1540*/  UIADD3 UR10, UPT, UPT, -UR4, URZ, URZ ;  /* 0x000000ff040a7290 */ /* 0x000fe2000fffe1ff */
[----:B------:R-:W-:Y:S01]  /*1550*/  UMOV UR8, UR11 ;  /* 0x0000000b00087c82 */ /* 0x000fe20008000000 */
[----:B------:R-:W-:Y:S02]  /*1560*/  UIADD3 UR11, UPT, UPT, -UR5, URZ, URZ ;  /* 0x000000ff050b7290 */ /* 0x000fe4000fffe1ff */
[----:B------:R-:W-:-:S03]  /*1570*/  USHF.R.U32.HI UR8, URZ, UR9, UR8 ;  /* 0x00000009ff087299 */ /* 0x000fc60008011608 */
[----:B------:R-:W-:Y:S01]  /*1580*/  @!UP0 UMOV UR7, UR13 ;  /* 0x0000000d00078c82 */ /* 0x000fe20008000000 */
[----:B------:R-:W-:Y:S02]  /*1590*/  UIMAD UR20, UR14, UR10, UR20 ;  /* 0x0000000a0e1472a4 */ /* 0x000fe4000f8e0214 */
[----:B------:R-:W-:Y:S02]  /*15a0*/  USEL UR8, UR4, UR8, !UP2 ;  /* 0x0000000804087287 */ /* 0x000fe4000d000000 */
[----:B------:R-:W-:Y:S02]  /*15b0*/  @!UP0 USHF.R.U32.HI UR7, URZ, UR9, UR7 ;  /* 0x00000009ff078299 */ /* 0x000fe40008011607 */
[----:B------:R-:W-:Y:S02]  /*15c0*/  UIADD3 UR9, UPT, UPT, -UR8, URZ, URZ ;  /* 0x000000ff08097290 */ /* 0x000fe4000fffe1ff */
[----:B------:R-:W-:Y:S02]  /*15d0*/  @!UP0 USEL UR7, UR5, UR7, !UP2 ;  /* 0x0000000705078287 */ /* 0x000fe4000d000000 */
[----:B------:R-:W-:-:S02]  /*15e0*/  UIMAD UR9, UR25, UR9, UR4 ;  /* 0x00000009190972a4 */ /* 0x000fc4000f8e0204 */
[----:B------:R-:W-:Y:S02]  /*15f0*/  @!UP0 UIADD3 UR8, UPT, UPT, UR8, -UR7, URZ ;  /* 0x8000000708088290 */ /* 0x000fe4000fffe0ff */
[----:B------:R-:W-:Y:S02]  /*1600*/  @!UP0 UIMAD UR6, UR9, UR6, UR7 ;  /* 0x00000006090682a4 */ /* 0x000fe4000f8e0207 */
[----:B------:R-:W-:Y:S02]  /*1610*/  @!UP0 UIMAD UR4, UR8, UR25, UR5 ;  /* 0x00000019080482a4 */ /* 0x000fe4000f8e0205 */
[----:B------:R-:W-:Y:S02]  /*1620*/  UIMAD UR24, UR28, UR11, UR24 ;  /* 0x0000000b1c1872a4 */ /* 0x000fe4000f8e0218 */
[----:B------:R-:W-:Y:S01]  /*1630*/  UIMAD UR20, UR4, UR14, UR20 ;  /* 0x0000000e041472a4 */ /* 0x000fe2000f8e0214 */
[----:B------:R-:W-:Y:S02]  /*1640*/  @!UP0 UMOV UR5, UR6 ;  /* 0x0000000600058c82 */ /* 0x000fe40008000000 */
[----:B------:R-:W-:-:S12]  /*1650*/  UIMAD UR24, UR5, UR28, UR24 ;  /* 0x0000001c051872a4 */ /* 0x000fd8000f8e0218 */
.L_x_18:
[----:B------:R-:W-:-:S09]  /*1660*/  UISETP.NE.AND UP0, UPT, UR29, 0x1, UPT ;  /* 0x000000011d00788c */ /* 0x000fd2000bf05270 */
[----:B------:R-:W-:Y:S05]  /*1670*/  BRA.U UP0, `(.L_x_19) ;  /* 0x0000000100447547 */ /* 0x000fea000b800000 */
[----:B------:R-:W2:Y:S01]  /*1680*/  LDCU.128 UR8, c[0x0][0xb10] ;  /* 0x00016200ff0877ac */ /* 0x000ea20008000c00 */
[----:B------:R-:W3:Y:S01]  /*1690*/  LDCU UR12, c[0x0][0xb0c] ;  /* 0x00016180ff0c77ac */ /* 0x000ee20008000800 */
[----:B------:R-:W4:Y:S01]  /*16a0*/  LDCU UR13, c[0x0][0xb20] ;  /* 0x00016400ff0d77ac */ /* 0x000f220008000800 */
[----:B--2---:R-:W-:Y:S02]  /*16b0*/  UIMAD.WIDE.U32 UR6, UR24, UR8, URZ ;  /* 0x00000008180672a5 */ /* 0x004fe4000f8e00ff */
[----:B------:R-:W-:Y:S02]  /*16c0*/  UIMAD.WIDE.U32 UR4, UR20, UR11, URZ ;  /* 0x0000000b140472a5 */ /* 0x000fe4000f8e00ff */
[----:B---3--:R-:W-:Y:S02]  /*16d0*/  UISETP.NE.AND UP1, UPT, UR12, 0x1, UPT ;  /* 0x000000010c00788c */ /* 0x008fe4000bf25270 */
[----:B------:R-:W-:Y:S01]  /*16e0*/  UISETP.NE.AND UP0, UPT, UR10, 0x1, UPT ;  /* 0x000000010a00788c */ /* 0x000fe2000bf05270 */
[----:B------:R-:W-:-:S02]  /*16f0*/  UMOV UR6, UR7 ;  /* 0x0000000700067c82 */ /* 0x000fc40008000000 */
[----:B------:R-:W-:Y:S01]  /*1700*/  UMOV UR4, UR5 ;  /* 0x0000000500047c82 */ /* 0x000fe20008000000 */
[----:B------:R-:W-:Y:S02]  /*1710*/  USHF.R.U32.HI UR6, URZ, UR9, UR6 ;  /* 0x00000009ff067299 */ /* 0x000fe40008011606 */
[----:B----4-:R-:W-:Y:S02]  /*1720*/  USHF.R.U32.HI UR4, URZ, UR13, UR4 ;  /* 0x0000000dff047299 */ /* 0x010fe40008011604 */
[----:B------:R-:W-:Y:S02]  /*1730*/  USEL UR5, UR24, UR6, !UP1 ;  /* 0x0000000618057287 */ /* 0x000fe4000c800000 */
[----:B------:R-:W-:-:S04]  /*1740*/  USEL UR4, UR20, UR4, !UP0 ;  /* 0x0000000414047287 */ /* 0x000fc8000c000000 */
[----:B------:R-:W-:Y:S02]  /*1750*/  UIADD3 UR6, UPT, UPT, UR5, -UR4, URZ ;  /* 0x8000000405067290 */ /* 0x000fe4000fffe0ff */
[----:B------:R-:W-:Y:S02]  /*1760*/  UIADD3 UR4, UPT, UPT, -UR5, UR4, URZ ;  /* 0x0000000405047290 */ /* 0x000fe4000fffe1ff */
[----:B------:R-:W-:Y:S02]  /*1770*/  UIMAD UR20, UR6, UR10, UR20 ;  /* 0x0000000a061472a4 */ /* 0x000fe4000f8e0214 */
[----:B------:R-:W-:-:S12]  /*1780*/  UIMAD UR24, UR4, UR12, UR24 ;  /* 0x0000000c041872a4 */ /* 0x000fd8000f8e0218 */
.L_x_19:
[----:B------:R-:W-:Y:S05]  /*1790*/  BRA.U !UP6, `(.L_x_20) ;  /* 0x000000010e0c7547 */ /* 0x000fea000b800000 */
[----:B------:R-:W-:Y:S01]  /*17a0*/  UCGABAR_WAIT ;  /* 0x0000000000007dc7 */ /* 0x000fe20008000000 */
[----:B------:R-:W-:Y:S01]  /*17b0*/  CCTL.IVALL ;  /* 0x00000000ff00798f */ /* 0x000fe20002000000 */
[----:B------:R-:W-:Y:S05]  /*17c0*/  BRA `(.L_x_21) ;  /* 0x0000000000047947 */ /* 0x000fea0003800000 */
.L_x_20:
[----:B------:R-:W-:Y:S06]  /*17d0*/  BAR.SYNC.DEFER_BLOCKING 0x0 ;  /* 0x0000000000007b1d */ /* 0x000fec0000010000 */
.L_x_21:
[----:B------:R-:W-:Y:S05]  /*17e0*/  BRA.U UP3, `(.L_x_22) ;  /* 0x0000001103b87547 */ /* 0x000fea000b800000 */
[----:B------:R-:W2:Y:S01]  /*17f0*/  LDCU UR6, c[0x0][0x38c] ;  /* 0x00007180ff0677ac */ /* 0x000ea20008000800 */
[----:B------:R-:W-:Y:S01]  /*1800*/  PLOP3.LUT P1, PT, PT, PT, UP4, 0x80, 0x8 ;  /* 0x000000000008781c */ /* 0x000fe20003f2f048 */
[----:B------:R-:W-:Y:S01]  /*1810*/  IMAD.MOV.U32 R12, RZ, RZ, 0x1 ;  /* 0x00000001ff0c7424 */ /* 0x000fe200078e00ff */
[----:B------:R-:W-:Y:S02]  /*1820*/  ISETP.NE.AND P2, PT, R0, RZ, P3 ;  /* 0x000000ff0000720c */ /* 0x000fe40001f45270 */
[----:B------:R-:W-:Y:S02]  /*1830*/  CS2R R10, SRZ ;  /* 0x00000000000a7805 */ /* 0x000fe4000001ff00 */
[----:B------:R-:W-:Y:S01]  /*1840*/  PLOP3.LUT P1, PT, P1, PT, PT, 0x8, 0x80 ;  /* 0x000000000080781c */ /* 0x000fe20000f2e170 */
[----:B------:R-:W-:Y:S01]  /*1850*/  IMAD.MOV.U32 R9, RZ, RZ, RZ ;  /* 0x000000ffff097224 */ /* 0x000fe200078e00ff */
[----:B------:R-:W3:Y:S01]  /*1860*/  LDCU UR38, c[0x0][0x370] ;  /* 0x00006e00ff2677ac */ /* 0x000ee20008000800 */
[----:B------:R-:W-:Y:S01]  /*1870*/  IMAD.MOV.U32 R8, RZ, RZ, 0x1 ;  /* 0x00000001ff087424 */ /* 0x000fe200078e00ff */
[----:B------:R-:W4:Y:S01]  /*1880*/  LDCU.64 UR26, c[0x0][0x348] ;  /* 0x00006900ff1a77ac */ /* 0x000f220008000a00 */
[----:B------:R-:W-:Y:S01]  /*1890*/  ULEA.HI UR42, UR22, UR44, URZ, 0x1a ;  /* 0x0000002c162a7291 */ /* 0x000fe2000f8fd0ff */
[----:B------:R-:W1:Y:S01]  /*18a0*/  LDCU UR37, c[0x0][0x374] ;  /* 0x00006e80ff2577ac */ /* 0x000e620008000800 */
[----:B--2---:R-:W-:-:S02]  /*18b0*/  UIADD3 UR5, UPT, UPT, UR6, 0x3f, URZ ;  /* 0x0000003f06057890 */ /* 0x004fc4000fffe0ff */
[----:B------:R-:W-:Y:S02]  /*18c0*/  UIADD3 UR48, UPT, UPT, UR6, 0x7e, URZ ;  /* 0x0000007e06307890 */ /* 0x000fe4000fffe0ff */
[----:B------:R-:W-:Y:S01]  /*18d0*/  USHF.R.S32.HI UR4, URZ, 0x1f, UR5 ;  /* 0x0000001fff047899 */ /* 0x000fe20008011405 */
[----:B------:R-:W-:-:S03]  /*18e0*/  UMOV UR7, URZ ;  /* 0x000000ff00077c82 */ /* 0x000fc60008000000 */
[----:B------:R-:W-:Y:S02]  /*18f0*/  ULEA.HI UR4, UR4, UR5, URZ, 0x6 ;  /* 0x0000000504047291 */ /* 0x000fe4000f8f30ff */
[----:B------:R-:W-:Y:S02]  /*1900*/  UIADD3 UR5, UPT, UPT, UR6, -0x1, URZ ;  /* 0xffffffff06057890 */ /* 0x000fe4000fffe0ff */
[----:B------:R-:W-:Y:S02]  /*1910*/  USHF.R.S32.HI UR40, URZ, 0x6, UR4 ;  /* 0x00000006ff287899 */ /* 0x000fe40008011404 */
[----:B------:R-:W-:Y:S02]  /*1920*/  UISETP.GE.U32.AND UP1, UPT, UR5, -0x7f, UPT ;  /* 0xffffff810500788c */ /* 0x000fe4000bf26070 */
[----:B------:R-:W-:-:S04]  /*1930*/  UISETP.LT.U32.AND UP0, UPT, UR40, 0x3, UPT ;  /* 0x000000032800788c */ /* 0x000fc8000bf01070 */
[----:B------:R-:W-:Y:S02]  /*1940*/  USEL UR39, UR40, 0x3, UP0 ;  /* 0x0000000328277887 */ /* 0x000fe40008000000 */
[----:B------:R-:W-:Y:S02]  /*1950*/  UISETP.NE.AND UP0, UPT, UR23, URZ, UPT ;  /* 0x000000ff1700728c */ /* 0x000fe4000bf05270 */
[----:B------:R-:W-:Y:S02]  /*1960*/  UIADD3 UR4, UPT, UPT, UR39, -0x1, URZ ;  /* 0xffffffff27047890 */ /* 0x000fe4000fffe0ff */
[----:B------:R-:W-:Y:S02]  /*1970*/  @UP1 UIADD3 UR4, UPT, UPT, UR39, URZ, URZ ;  /* 0x000000ff27041290 */ /* 0x000fe4000fffe0ff */
[----:B------:R-:W-:Y:S02]  /*1980*/  USEL UR23, UR46, 0x2, UP0 ;  /* 0x000000022e177887 */ /* 0x000fe40008000000 */
[----:B------:R-:W-:-:S02]  /*1990*/  UIADD3 UR43, UPT, UPT, UR40, -UR39, URZ ;  /* 0x80000027282b7290 */ /* 0x000fc4000fffe0ff */
[----:B------:R-:W-:Y:S02]  /*19a0*/  UIADD3 UR25, UPT, UPT, UR4, 0x1, URZ ;  /* 0x0000000104197890 */ /* 0x000fe4000fffe0ff */
[----:B-1-34-:R-:W-:-:S12]  /*19b0*/  UIADD3 UR41, UPT, UPT, -UR4, URZ, URZ ;  /* 0x000000ff04297290 */ /* 0x01afd8000fffe1ff */
.L_x_42:
[----:B------:R-:W-:Y:S01]  /*19c0*/  UISETP.NE.AND UP0, UPT, UR47, URZ, UPT ;  /* 0x000000ff2f00728c */ /* 0x000fe2000bf05270 */
[----:B------:R-:W1:Y:S08]  /*19d0*/  S2UR UR47, SR_CgaCtaId ;  /* 0x00000000002f79c3 */ /* 0x000e700000008800 */
[----:B------:R-:W-:Y:S05]  /*19e0*/  BRA.U UP0, `(.L_x_23) ;  /* 0x0000000100347547 */ /* 0x000fea000b800000 */
[----:B------:R-:W2:Y:S01]  /*19f0*/  S2R R0, SR_CgaCtaId ;  /* 0x0000000000007919 */ /* 0x000ea20000008800 */
[----:B------:R-:W-:-:S04]  /*1a00*/  MOV R2, 0x400 ;  /* 0x0000040000027802 */ /* 0x000fc80000000f00 */
[----:B--2---:R-:W-:Y:S02]  /*1a10*/  LEA R0, R0, R2, 0x18 ;  /* 0x0000000200007211 */ /* 0x004fe400078ec0ff */
[----:B------:R-:W-:-:S03]  /*1a20*/  SHF.L.U32 R2, R8, 0x1f, RZ ;  /* 0x0000001f08027819 */ /* 0x000fc600000006ff */
[----:B------:R-:W-:-:S04]  /*1a30*/  IMAD R0, R9, 0x8, R0 ;  /* 0x0000000809007824 */ /* 0x000fc800078e0200 */
[----:B------:R-:W2:Y:S02]  /*1a40*/  SYNCS.PHASECHK.TRANS64.TRYWAIT P0, [R0+URZ+0xf0], R2 ;  /* 0x0000f002000075a7 */ /* 0x000ea400080011ff */
[----:B--2---:R-:W-:Y:S05]  /*1a50*/  @!P0 BRA `(.L_x_24) ;  /* 0x0000007000a88947 */ /* 0x004fea0003800000 */
.L_x_148:
[----:B------:R-:W-:Y:S01]  /*1a60*/  VIADD R9, R9, 0x1 ;  /* 0x0000000109097836 */ /* 0x000fe20000000000 */
[----:B------:R2:W-:Y:S04]  /*1a70*/  SYNCS.ARRIVE.TRANS64.A1T0 RZ, [R0+URZ+0xe0], RZ ;  /* 0x0000e0ff00ff79a7 */ /* 0x0005e800081000ff */
[----:B------:R-:W-:-:S04]  /*1a80*/  ISETP.NE.AND P0, PT, R9, 0x2, PT ;  /* 0x000000020900780c */ /* 0x000fc80003f05270 */
[----:B------:R-:W-:Y:S02]  /*1a90*/  SEL R9, R9, RZ, P0 ;  /* 0x000000ff09097207 */ /* 0x000fe40000000000 */
[----:B--2---:R-:W-:-:S04]  /*1aa0*/  SEL R0, RZ, 0x1, P0 ;  /* 0x00000001ff007807 */ /* 0x004fc80000000000 */
[----:B------:R-:W-:-:S07]  /*1ab0*/  LOP3.LUT R8, R8, R0, RZ, 0x3c, !PT ;  /* 0x0000000008087212 */ /* 0x000fce00078e3cff */
.L_x_23:
[----:B------:R-:W-:Y:S01]  /*1ac0*/  UMOV UR6, 0x400 ;  /* 0x0000040000067882 */ /* 0x000fe20000000000 */
[----:B------:R-:W-:Y:S01]  /*1ad0*/  SHF.L.U32 R0, R12, 0x1f, RZ ;  /* 0x0000001f0c007819 */ /* 0x000fe200000006ff */
[----:B-1----:R-:W-:Y:S02]  /*1ae0*/  ULEA UR6, UR47, UR6, 0x18 ;  /* 0x000000062f067291 */ /* 0x002fe4000f8ec0ff */
[----:B------:R-:W-:Y:S02]  /*1af0*/  UISETP.GE.U32.AND UP0, UPT, UR48, 0x7f, UPT ;  /* 0x0000007f3000788c */ /* 0x000fe4000bf06070 */
[----:B------:R-:W-:Y:S02]  /*1b00*/  ULEA UR4, UR7, UR6, 0x3 ;  /* 0x0000000607047291 */ /* 0x000fe4000f8e18ff */
[----:B------:R-:W-:Y:S01]  /*1b10*/  ULEA UR10, UR20, UR44, 0x7 ;  /* 0x0000002c140a7291 */ /* 0x000fe2000f8e38ff */
[----:B------:R-:W-:-:S06]  /*1b20*/  UMOV UR13, URZ ;  /* 0x000000ff000d7c82 */ /* 0x000fcc0008000000 */
[----:B------:R1:W2:Y:S01]  /*1b30*/  SYNCS.PHASECHK.TRANS64.TRYWAIT P0, [UR4+0x18], R0 ;  /* 0x00001800ff0075a7 */ /* 0x0002a20008001104 */
[----:B------:R-:W-:-:S04]  /*1b40*/  ULEA.HI UR4, UR24, UR24, URZ, 0x1 ;  /* 0x0000001818047291 */ /* 0x000fc8000f8f08ff */
[----:B------:R-:W-:-:S04]  /*1b50*/  USHF.L.U32 UR4, UR4, 0x6, URZ ;  /* 0x0000000604047899 */ /* 0x000fc800080006ff */
[----:B------:R-:W-:-:S04]  /*1b60*/  ULOP3.LUT UR35, UR4, 0xffffff80, URZ, 0xc0, !UPT ;  /* 0xffffff8004237892 */ /* 0x000fc8000f8ec0ff */
[----:B------:R-:W-:Y:S01]  /*1b70*/  UIADD3 UR35, UPT, UPT, UR42, UR35, URZ ;  /* 0x000000232a237290 */ /* 0x000fe2000fffe0ff */
[----:B------:R-:W-:Y:S11]  /*1b80*/  BRA.U !UP0, `(.L_x_25) ;  /* 0x0000000108c47547 */ /* 0x000ff6000b800000 */
[----:B------:R-:W-:Y:S01]  /*1b90*/  UMOV UR16, UR41 ;  /* 0x0000002900107c82 */ /* 0x000fe20008000000 */
[----:B------:R-:W-:Y:S01]  /*1ba0*/  UMOV UR4, UR7 ;  /* 0x0000000700047c82 */ /* 0x000fe20008000000 */
[----:B------:R-:W-:-:S05]  /*1bb0*/  UMOV UR34, URZ ;  /* 0x000000ff00227c82 */ /* 0x000fca0008000000 */
.L_x_31:
[----:B------:R-:W-:Y:S01]  /*1bc0*/  ULEA UR33, UR4, UR6, 0x3 ;  /* 0x0000000604217291 */ /* 0x000fe2000f8e18ff */
[----:B------:R-:W-:Y:S01]  /*1bd0*/  @P3 MOV R2, 0x8000 ;  /* 0x0000800000023802 */ /* 0x000fe20000000f00 */
[----:B--234-:R-:W-:Y:S10]  /*1be0*/  @P0 BRA `(.L_x_26) ;  /* 0x00000000000c0947 */ /* 0x01cff40003800000 */
[----:B------:R-:W-:-:S04]  /*1bf0*/  SHF.L.U32 R3, R12, 0x1f, RZ ;  /* 0x0000001f0c037819 */ /* 0x000fc800000006ff */
[----:B------:R-:W2:Y:S02]  /*1c00*/  SYNCS.PHASECHK.TRANS64.TRYWAIT P0, [UR33+0x18], R3 ;  /* 0x00001803ff0075a7 */ /* 0x000ea40008001121 */
[----:B--2---:R-:W-:Y:S05]  /*1c10*/  @!P0 BRA `(.L_x_27) ;  /* 0x00000070004c8947 */ /* 0x004fea0003800000 */
.L_x_26:
[----:B------:R2:W-:Y:S01]  /*1c20*/  @P3 SYNCS.ARRIVE.TRANS64 RZ, [UR33], R2 ;  /* 0x00000002ffff39a7 */ /* 0x0005e20008000021 */
[----:B------:R-:W-:Y:S02]  /*1c30*/  ULOP3.LUT UR5, UR23, 0x2, URZ, 0xfc, !UPT ;  /* 0x0000000217057892 */ /* 0x000fe4000f8efcff */
[----:B------:R-:W-:Y:S02]  /*1c40*/  UIADD3 UR16, UPT, UPT, UR16, 0x1, URZ ;  /* 0x0000000110107890 */ /* 0x000fe4000fffe0ff */
[----:B------:R-:W-:Y:S02]  /*1c50*/  UISETP.NE.AND UP0, UPT, UR5, 0x2, UPT ;  /* 0x000000020500788c */ /* 0x000fe4000bf05270 */
[----:B------:R-:W-:-:S07]  /*1c60*/  UISETP.NE.AND UP2, UPT, UR16, 0x1, UPT ;  /* 0x000000011000788c */ /* 0x000fce000bf45270 */
[----:B------:R-:W-:Y:S05]  /*1c70*/  BRA.U UP0, `(.L_x_28) ;  /* 0x0000000100047547 */ /* 0x000fea000b800000 */
[----:B------:R-:W-:Y:S05]  /*1c80*/  BPT.TRAP 0x1 ;  /* 0x000000040000795c */ /* 0x000fea0000300000 */
.L_x_28:
[----:B------:R-:W-:Y:S04]  /*1c90*/  BSSY.RECONVERGENT B0, `(.L_x_29) ;  /* 0x0000003000007945 */ /* 0x000fe80003800200 */
[----:B------:R-:W-:Y:S05]  /*1ca0*/  @!P2 BRA `(.L_x_30) ;  /* 0x000000000004a947 */ /* 0x000fea0003800000 */
[----:B------:R-:W-:Y:S05]  /*1cb0*/  BPT.TRAP 0x1 ;  /* 0x000000040000795c */ /* 0x000fea0000300000 */
.L_x_30:
[----:B------:R-:W-:Y:S05]  /*1cc0*/  BSYNC.RECONVERGENT B0 ;  /* 0x0000000000007941 */ /* 0x000fea0003800200 */
.L_x_29:
[----:B------:R-:W-:Y:S02]  /*1cd0*/  UIADD3 UR5, UPT, UPT, UR4, 0x1, URZ ;  /* 0x0000000104057890 */ /* 0x000fe4000fffe0ff */
[----:B------:R-:W-:Y:S02]  /*1ce0*/  UIADD3 UR14, UP1, UPT, UR26, 0x80, URZ ;  /* 0x000000801a0e7890 */ /* 0x000fe4000ff3e0ff */
[----:B------:R-:W-:Y:S02]  /*1cf0*/  UISETP.NE.AND UP0, UPT, UR5, 0x3, UPT ;  /* 0x000000030500788c */ /* 0x000fe4000bf05270 */
[----:B------:R-:W-:Y:S02]  /*1d00*/  ULOP3.LUT UR33, UR33, 0xfefffff8, URZ, 0xc0, !UPT ;  /* 0xfefffff821217892 */ /* 0x000fe4000f8ec0ff */
[----:B------:R-:W-:Y:S02]  /*1d10*/  USEL UR8, URZ, 0x1, UP0 ;  /* 0x00000001ff087887 */ /* 0x000fe40008000000 */
[----:B------:R-:W-:-:S02]  /*1d20*/  USEL UR7, UR5, URZ, UP0 ;  /* 0x000000ff05077287 */ /* 0x000fc40008000000 */
[----:B------:R-:W-:Y:S02]  /*1d30*/  UIADD3.X UR15, UPT, UPT, URZ, UR27, URZ, UP1, !UPT ;  /* 0x0000001bff0f7290 */ /* 0x000fe40008ffe4ff */
[----:B------:R-:W-:Y:S01]  /*1d40*/  ULEA UR5, UR7, UR6, 0x3 ;  /* 0x0000000607057291 */ /* 0x000fe2000f8e18ff */
[----:B------:R-:W-:Y:S01]  /*1d50*/  LOP3.LUT R12, R12, UR8, RZ, 0x3c, !PT ;  /* 0x000000080c0c7c12 */ /* 0x000fe2000f8e3cff */
[----:B------:R-:W-:Y:S02]  /*1d60*/  USHF.L.U32 UR8, UR4, 0xd, URZ ;  /* 0x0000000d04087899 */ /* 0x000fe400080006ff */
[----:B------:R-:W-:Y:S01]  /*1d70*/  UIADD3 UR4, UP0, UPT, UR26, 0x180, URZ ;  /* 0x000001801a047890 */ /* 0x000fe2000ff1e0ff */
[----:B-1----:R-:W-:Y:S01]  /*1d80*/  SHF.L.U32 R0, R12, 0x1f, RZ ;  /* 0x0000001f0c007819 */ /* 0x002fe200000006ff */
[----:B------:R-:W-:Y:S02]  /*1d90*/  ULEA UR32, UR22, UR8, 0x1 ;  /* 0x0000000816207291 */ /* 0x000fe4000f8e08ff */
[----:B------:R-:W-:Y:S01]  /*1da0*/  UPRMT UR13, URZ, 0x5410, UR21 ;  /* 0x00005410ff0d7896 */ /* 0x000fe20008000015 */
[----:B------:R3:W4:Y:S01]  /*1db0*/  SYNCS.PHASECHK.TRANS64.TRYWAIT P0, [UR5+0x18], R0 ;  /* 0x00001800ff0075a7 */ /* 0x0007220008001105 */
[----:B------:R-:W-:-:S02]  /*1dc0*/  UIADD3 UR32, UPT, UPT, UR6, 0x4300, UR32 ;  /* 0x0000430006207890 */ /* 0x000fc4000fffe020 */
[----:B------:R-:W-:Y:S02]  /*1dd0*/  UIADD3 UR8, UPT, UPT, UR6, 0xa300, UR8 ;  /* 0x0000a30006087890 */ /* 0x000fe4000fffe008 */
[----:B------:R-:W-:Y:S01]  /*1de0*/  UIADD3.X UR5, UPT, UPT, URZ, UR27, URZ, UP0, !UPT ;  /* 0x0000001bff057290 */ /* 0x000fe200087fe4ff */
[----:B------:R-:W-:Y:S01]  /*1df0*/  UMOV UR18, 0x0 ;  /* 0x0000000000127882 */ /* 0x000fe20000000000 */
[----:B------:R-:W-:Y:S01]  /*1e00*/  UMOV UR19, 0x10000000 ;  /* 0x1000000000137882 */ /* 0x000fe20000000000 */
[----:B------:R-:W-:Y:S01]  /*1e10*/  UMOV UR11, UR34 ;  /* 0x00000022000b7c82 */ /* 0x000fe20008000000 */
[----:B------:R-:W-:Y:S01]  /*1e20*/  UMOV UR12, UR36 ;  /* 0x00000024000c7c82 */ /* 0x000fe20008000000 */
[----:B------:R-:W-:Y:S01]  /*1e30*/  UMOV UR9, UR33 ;  /* 0x0000002100097c82 */ /* 0x000fe20008000000 */
[----:B------:R1:W-:Y:S03]  /*1e40*/  UTMALDG.3D.MULTICAST.2CTA [UR32], [UR14], UR13, desc[UR18] ;  /* 0x000012200e0073b4 */ /* 0x0003e6000821180d */
[----:B------:R2:W-:Y:S01]  /*1e50*/  UTMALDG.3D.2CTA [UR8], [UR4], desc[UR18] ;  /* 0x00001208040075b4 */ /* 0x0005e20008211000 */
[----:B-1----:R-:W-:Y:S01]  /*1e60*/  UIADD3 UR34, UPT, UPT, UR34, 0x40, URZ ;  /* 0x0000004022227890 */ /* 0x002fe2000fffe0ff */
[----:B------:R-:W-:Y:S01]  /*1e70*/  UMOV UR13, UR25 ;  /* 0x00000019000d7c82 */ /* 0x000fe20008000000 */
[----:B--2---:R-:W-:Y:S01]  /*1e80*/  UMOV UR4, UR7 ;  /* 0x0000000700047c82 */ /* 0x004fe20008000000 */
[----:B------:R-:W-:Y:S09]  /*1e90*/  BRA.U UP2, `(.L_x_31) ;  /* 0xfffffffd02487547 */ /* 0x000ff2000b83ffff */
.L_x_25:
[----:B------:R-:W-:Y:S01]  /*1ea0*/  ULEA UR4, UR7, UR6, 0x3 ;  /* 0x0000000607047291 */ /* 0x000fe2000f8e18ff */
[----:B-1-3--:R-:W-:Y:S01]  /*1eb0*/  SHF.L.U32 R0, R12, 0x1f, RZ ;  /* 0x0000001f0c007819 */ /* 0x00afe200000006ff */
[----:B------:R-:W-:Y:S01]  /*1ec0*/  @!P1 SYNCS.ARRIVE.TRANS64.A1T0 RZ, [UR6+0x78], RZ ;  /* 0x000078ffffff99a7 */ /* 0x000fe20008100006 */
[----:B------:R-:W-:-:S06]  /*1ed0*/  UISETP.GT.AND UP0, UPT, UR40, UR39, UPT ;  /* 0x000000272800728c */ /* 0x000fcc000bf04270 */
[----:B--2-4-:R1:W2:Y:S03]  /*1ee0*/  SYNCS.PHASECHK.TRANS64.TRYWAIT P0, [UR4+0x18], R0 ;  /* 0x00001800ff0075a7 */ /* 0x0142a60008001104 */
[----:B------:R-:W-:Y:S05]  /*1ef0*/  BRA.U !UP0, `(.L_x_32) ;  /* 0x0000000108c47547 */ /* 0x000fea000b800000 */
[----:B------:R-:W-:Y:S01]  /*1f00*/  UIADD3 UR24, UPT, UPT, UR43, UR13, URZ ;  /* 0x0000000d2b187290 */ /* 0x000fe2000fffe0ff */
[----:B------:R-:W-:-:S11]  /*1f10*/  UMOV UR4, UR7 ;  /* 0x0000000700047c82 */ /* 0x000fd60008000000 */
.L_x_38:
[----:B------:R-:W-:Y:S01]  /*1f20*/  ULEA UR17, UR4, UR6, 0x3 ;  /* 0x0000000604117291 */ /* 0x000fe2000f8e18ff */
[----:B--2---:R-:W-:Y:S01]  /*1f30*/  @P3 MOV R2, 0x8000 ;  /* 0x0000800000023802 */ /* 0x004fe20000000f00 */
[----:B--2-4-:R-:W-:Y:S10]  /*1f40*/  @P0 BRA `(.L_x_33) ;  /* 0x00000000000c0947 */ /* 0x014ff40003800000 */
[----:B------:R-:W-:-:S04]  /*1f50*/  SHF.L.U32 R3, R12, 0x1f, RZ ;  /* 0x0000001f0c037819 */ /* 0x000fc800000006ff */
[----:B------:R-:W2:Y:S02]  /*1f60*/  SYNCS.PHASECHK.TRANS64.TRYWAIT P0, [UR17+0x18], R3 ;  /* 0x00001803ff0075a7 */ /* 0x000ea40008001111 */
[----:B--2---:R-:W-:Y:S05]  /*1f70*/  @!P0 BRA `(.L_x_34) ;  /* 0x0000006c008c8947 */ /* 0x004fea0003800000 */
.L_x_33:
[----:B------:R2:W-:Y:S01]  /*1f80*/  @P3 SYNCS.ARRIVE.TRANS64 RZ, [UR17], R2 ;  /* 0x00000002ffff39a7 */ /* 0x0005e20008000011 */
[----:B------:R-:W-:-:S04]  /*1f90*/  ULOP3.LUT UR5, UR23, 0x2, URZ, 0xfc, !UPT ;  /* 0x0000000217057892 */ /* 0x000fc8000f8efcff */
[----:B------:R-:W-:-:S09]  /*1fa0*/  UISETP.NE.AND UP0, UPT, UR5, 0x2, UPT ;  /* 0x000000020500788c */ /* 0x000fd2000bf05270 */
[----:B------:R-:W-:Y:S05]  /*1fb0*/  BRA.U UP0, `(.L_x_35) ;  /* 0x0000000100047547 */ /* 0x000fea000b800000 */
[----:B------:R-:W-:Y:S05]  /*1fc0*/  BPT.TRAP 0x1 ;  /* 0x000000040000795c */ /* 0x000fea0000300000 */
.L_x_35:
[----:B------:R-:W-:Y:S04]  /*1fd0*/  BSSY.RECONVERGENT B0, `(.L_x_36) ;  /* 0x0000003000007945 */ /* 0x000fe80003800200 */
[----:B------:R-:W-:Y:S05]  /*1fe0*/  @!P2 BRA `(.L_x_37) ;  /* 0x000000000004a947 */ /* 0x000fea0003800000 */
[----:B------:R-:W-:Y:S05]  /*1ff0*/  BPT.TRAP 0x1 ;  /* 0x000000040000795c */ /* 0x000fea0000300000 */
.L_x_37:
[----:B------:R-:W-:Y:S05]  /*2000*/  BSYNC.RECONVERGENT B0 ;  /* 0x0000000000007941 */ /* 0x000fea0003800200 */
.L_x_36:
[----:B------:R-:W-:Y:S02]  /*2010*/  UIADD3 UR5, UPT, UPT, UR4, 0x1, URZ ;  /* 0x0000000104057890 */ /* 0x000fe4000fffe0ff */
[----:B------:R-:W-:Y:S02]  /*2020*/  USHF.L.U32 UR18, UR13, 0x6, URZ ;  /* 0x000000060d127899 */ /* 0x000fe400080006ff */
[----:B------:R-:W-:Y:S02]  /*2030*/  UISETP.NE.AND UP0, UPT, UR5, 0x3, UPT ;  /* 0x000000030500788c */ /* 0x000fe4000bf05270 */
[----:B------:R-:W-:Y:S02]  /*2040*/  ULOP3.LUT UR17, UR17, 0xfefffff8, URZ, 0xc0, !UPT ;  /* 0xfefffff811117892 */ /* 0x000fe4000f8ec0ff */
[----:B------:R-:W-:Y:S02]  /*2050*/  USEL UR8, URZ, 0x1, UP0 ;  /* 0x00000001ff087887 */ /* 0x000fe40008000000 */
[----:B------:R-:W-:-:S02]  /*2060*/  USEL UR7, UR5, URZ, UP0 ;  /* 0x000000ff05077287 */ /* 0x000fc40008000000 */
[----:B------:R-:W-:Y:S02]  /*2070*/  UIADD3 UR14, UP0, UPT, UR26, 0x180, URZ ;  /* 0x000001801a0e7890 */ /* 0x000fe4000ff1e0ff */
        /* <DEDUP_REMOVED lines=9> */
[----:B------:R-:W-:Y:S02]  /*2110*/  UIADD3.X UR5, UPT, UPT, URZ, UR27, URZ, UP1, !UPT ;  /* 0x0000001bff057290 */ /* 0x000fe40008ffe4ff */
[----:B------:R-:W-:Y:S02]  /*2120*/  UIADD3 UR8, UPT, UPT, UR6, 0xa300, UR8 ;  /* 0x0000a30006087890 */ /* 0x000fe4000fffe008 */
[----:B------:R-:W-:Y:S01]  /*2130*/  UIADD3.X UR15, UPT, UPT, URZ, UR27, URZ, UP0, !UPT ;  /* 0x0000001bff0f7290 */ /* 0x000fe200087fe4ff */
[----:B------:R-:W-:Y:S01]  /*2140*/  UMOV UR28, 0x0 ;  /* 0x00000000001c7882 */ /* 0x000fe20000000000 */
[----:B------:R-:W-:Y:S01]  /*2150*/  UMOV UR29, 0x10000000 ;  /* 0x10000000001d7882 */ /* 0x000fe20000000000 */
[----:B------:R-:W-:Y:S01]  /*2160*/  UMOV UR19, UR35 ;  /* 0x0000002300137c82 */ /* 0x000fe20008000000 */
[----:B------:R-:W-:Y:S01]  /*2170*/  UMOV UR20, UR36 ;  /* 0x0000002400147c82 */ /* 0x000fe20008000000 */
[----:B------:R-:W-:Y:S01]  /*2180*/  UMOV UR12, UR36 ;  /* 0x00000024000c7c82 */ /* 0x000fe20008000000 */
[----:B------:R1:W-:Y:S01]  /*2190*/  UTMALDG.3D.MULTICAST.2CTA [UR16], [UR4], UR11, desc[UR28] ;  /* 0x00001c10040073b4 */ /* 0x0003e2000821180b */
[----:B------:R-:W-:Y:S01]  /*21a0*/  UMOV UR9, UR17 ;  /* 0x0000001100097c82 */ /* 0x000fe20008000000 */
[----:B------:R-:W-:-:S04]  /*21b0*/  UIADD3 UR13, UPT, UPT, UR13, 0x1, URZ ;  /* 0x000000010d0d7890 */ /* 0x000fc8000fffe0ff */
[----:B------:R-:W-:Y:S01]  /*21c0*/  UISETP.NE.AND UP0, UPT, UR13, UR24, UPT ;  /* 0x000000180d00728c */ /* 0x000fe2000bf05270 */
[----:B-1----:R-:W-:Y:S01]  /*21d0*/  UMOV UR11, UR18 ;  /* 0x00000012000b7c82 */ /* 0x002fe20008000000 */
[----:B------:R-:W-:Y:S01]  /*21e0*/  UMOV UR4, UR7 ;  /* 0x0000000700047c82 */ /* 0x000fe20008000000 */
[----:B------:R3:W-:Y:S06]  /*21f0*/  UTMALDG.3D.2CTA [UR8], [UR14], desc[UR28] ;  /* 0x00001c080e0075b4 */ /* 0x0007ec0008211000 */
[----:B---3--:R-:W-:Y:S05]  /*2200*/  BRA.U UP0, `(.L_x_38) ;  /* 0xfffffffd00447547 */ /* 0x008fea000b83ffff */
.L_x_32:
[C---:B------:R-:W-:Y:S01]  /*2210*/  LEA R3, R11.reuse, UR6, 0x3 ;  /* 0x000000060b037c11 */ /* 0x040fe2000f8e18ff */
[----:B------:R-:W-:Y:S01]  /*2220*/  NOP ;  /* 0x0000000000007918 */ /* 0x000fe20000000000 */
[----:B-1----:R-:W-:Y:S02]  /*2230*/  SHF.L.U32 R0, R10, 0x1f, RZ ;  /* 0x0000001f0a007819 */ /* 0x002fe400000006ff */
[----:B------:R-:W-:Y:S02]  /*2240*/  LEA R4, R11, UR6, 0x4 ;  /* 0x000000060b047c11 */ /* 0x000fe4000f8e20ff */
[----:B--2-4-:R-:W1:Y:S02]  /*2250*/  SYNCS.PHASECHK.TRANS64.TRYWAIT P0, [R3+URZ+0x80], R0 ;  /* 0x00008000030075a7 */ /* 0x014e6400080011ff */
[----:B-1----:R-:W-:Y:S05]  /*2260*/  @!P0 BRA `(.L_x_39) ;  /* 0x0000006800e88947 */ /* 0x002fea0003800000 */
.L_x_151:
[----:B------:R-:W2:Y:S01]  /*2270*/  LDS.128 R4, [R4+0x110] ;  /* 0x0001100004047984 */ /* 0x000ea20000000c00 */
[----:B------:R-:W-:Y:S01]  /*2280*/  UISETP.GE.AND UP0, UPT, UR45, 0x1, UPT ;  /* 0x000000012d00788c */ /* 0x000fe2000bf06270 */
[----:B------:R-:W-:Y:S01]  /*2290*/  @!PT LDS RZ, [RZ] ;  /* 0x00000000fffff984 */ /* 0x000fe20000000800 */
[----:B------:R-:W-:Y:S01]  /*22a0*/  @!PT LDS RZ, [RZ] ;  /* 0x00000000fffff984 */ /* 0x000fe20000000800 */
[----:B------:R-:W-:Y:S01]  /*22b0*/  @!PT LDS RZ, [RZ] ;  /* 0x00000000fffff984 */ /* 0x000fe20000000800 */
[----:B------:R-:W-:Y:S01]  /*22c0*/  @!PT LDS RZ, [RZ] ;  /* 0x00000000fffff984 */ /* 0x000fe20000000800 */
[----:B------:R3:W-:Y:S06]  /*22d0*/  MEMBAR.ALL.CTA ;  /* 0x0000000000007992 */ /* 0x0007ec0000008000 */
[----:B---3--:R-:W3:Y:S01]  /*22e0*/  FENCE.VIEW.ASYNC.S ;  /* 0x00000000000073c6 */ /* 0x008ee20000000000 */
[----:B--2---:R-:W-:-:S13]  /*22f0*/  LOP3.LUT P0, RZ, R6, 0x1, RZ, 0xc0, !PT ;  /* 0x0000000106ff7812 */ /* 0x004fda000780c0ff */
[----:B---3--:R-:W-:Y:S01]  /*2300*/  VOTEU.ANY UP1, P0 ;  /* 0x0000000000ff7886 */ /* 0x008fe20000020100 */
[----:B------:R-:W-:-:S13]  /*2310*/  PLOP3.LUT P0, PT, PT, PT, UP1, 0x80, 0x8 ;  /* 0x000000000008781c */ /* 0x000fda0003f0f018 */
[----:B-1----:R-:W-:Y:S02]  /*2320*/  @P0 LOP3.LUT R0, R5, 0xffff, RZ, 0xc0, !PT ;  /* 0x0000ffff05000812 */ /* 0x002fe400078ec0ff */
[----:B------:R-:W-:Y:S02]  /*2330*/  @P0 MOV R2, R4 ;  /* 0x0000000400020202 */ /* 0x000fe40000000f00 */
[----:B------:R-:W-:Y:S01]  /*2340*/  @P0 R2UR UR5, R0 ;  /* 0x00000000000502ca */ /* 0x000fe200000e0000 */
[----:B------:R-:W-:Y:S01]  /*2350*/  VIADD R0, R3, 0x90 ;  /* 0x0000009003007836 */ /* 0x000fe20000000000 */
[----:B------:R-:W-:Y:S02]  /*2360*/  @P0 SHF.R.U32.HI R4, RZ, 0x10, R5 ;  /* 0x00000010ff040819 */ /* 0x000fe40000011605 */
[----:B------:R-:W-:Y:S02]  /*2370*/  @P0 R2UR UR8, R2 ;  /* 0x00000000020802ca */ /* 0x000fe400000e0000 */
[----:B------:R-:W-:-:S02]  /*2380*/  PRMT R0, RZ, 0x654, R0 ;  /* 0x00000654ff007816 */ /* 0x000fc40000000000 */
[----:B------:R-:W-:Y:S02]  /*2390*/  @P0 R2UR UR4, R4 ;  /* 0x00000000040402ca */ /* 0x000fe400000e0000 */
[----:B------:R1:W-:Y:S03]  /*23a0*/  SYNCS.ARRIVE.TRANS64.RED.A1T0 RZ, [R0+URZ], RZ ;  /* 0x000000ff00ff79a7 */ /* 0x0003e600081004ff */
[----:B------:R-:W-:-:S04]  /*23b0*/  @UP1 UMOV UR30, UR5 ;  /* 0x00000005001e1c82 */ /* 0x000fc80008000000 */
[----:B------:R-:W-:-:S04]  /*23c0*/  @UP1 UMOV UR31, UR8 ;  /* 0x00000008001f1c82 */ /* 0x000fc80008000000 */
[----:B------:R-:W-:Y:S01]  /*23d0*/  @UP1 UMOV UR36, UR4 ;  /* 0x0000000400241c82 */ /* 0x000fe20008000000 */
[----:B------:R-:W-:Y:S05]  /*23e0*/  BRA.U !UP0, `(.L_x_40) ;  /* 0x0000000108d47547 */ /* 0x000fea000b800000 */
[----:B------:R-:W2:Y:S01]  /*23f0*/  LDCU.128 UR12, c[0x0][0xb10] ;  /* 0x00016200ff0c77ac */ /* 0x000ea20008000c00 */
[----:B------:R-:W3:Y:S01]  /*2400*/  LDCU UR24, c[0x0][0xb20] ;  /* 0x00016400ff1877ac */ /* 0x000ee20008000800 */
[----:B------:R-:W4:Y:S01]  /*2410*/  LDCU UR20, c[0x0][0xb0c] ;  /* 0x00016180ff1477ac */ /* 0x000f220008000800 */
[----:B------:R-:W1:Y:S01]  /*2420*/  LDCU.64 UR10, c[0x0][0xb28] ;  /* 0x00016500ff0a77ac */ /* 0x000e620008000a00 */
[----:B------:R-:W-:Y:S02]  /*2430*/  UISETP.NE.AND UP3, UPT, UR45, 0x1, UPT ;  /* 0x000000012d00788c */ /* 0x000fe4000bf65270 */
[----:B--2---:R-:W-:Y:S02]  /*2440*/  UIMAD.WIDE.U32 UR8, UR37, UR15, URZ ;  /* 0x0000000f250872a5 */ /* 0x004fe4000f8e00ff */
[----:B------:R-:W-:Y:S02]  /*2450*/  UIMAD.WIDE.U32 UR4, UR38, UR12, URZ ;  /* 0x0000000c260472a5 */ /* 0x000fe4000f8e00ff */
[----:B------:R-:W-:-:S02]  /*2460*/  UISETP.NE.AND UP0, UPT, UR14, 0x1, UPT ;  /* 0x000000010e00788c */ /* 0x000fc4000bf05270 */
[----:B------:R-:W-:Y:S01]  /*2470*/  UIMAD.WIDE.U32 UR28, UR30, UR15, URZ ;  /* 0x0000000f1e1c72a5 */ /* 0x000fe2000f8e00ff */
[----:B------:R-:W-:Y:S02]  /*2480*/  UMOV UR8, UR9 ;  /* 0x0000000900087c82 */ /* 0x000fe40008000000 */
[----:B------:R-:W-:Y:S01]  /*2490*/  UMOV UR4, UR5 ;  /* 0x0000000500047c82 */ /* 0x000fe20008000000 */
[----:B---3--:R-:W-:Y:S02]  /*24a0*/  USHF.R.U32.HI UR8, URZ, UR24, UR8 ;  /* 0x00000018ff087299 */ /* 0x008fe40008011608 */
[----:B----4-:R-:W-:Y:S02]  /*24b0*/  UISETP.NE.AND UP2, UPT, UR20, 0x1, UPT ;  /* 0x000000011400788c */ /* 0x010fe4000bf45270 */
[----:B------:R-:W-:Y:S02]  /*24c0*/  USHF.R.U32.HI UR4, URZ, UR13, UR4 ;  /* 0x0000000dff047299 */ /* 0x000fe40008011604 */
[----:B------:R-:W-:-:S02]  /*24d0*/  USEL UR5, UR37, UR8, !UP0 ;  /* 0x0000000825057287 */ /* 0x000fc4000c000000 */
[----:B------:R-:W-:Y:S02]  /*24e0*/  USEL UR8, UR38, UR4, !UP2 ;  /* 0x0000000426087287 */ /* 0x000fe4000d000000 */
[----:B-1----:R-:W-:Y:S01]  /*24f0*/  UIMAD.WIDE.U32 UR16, UR5, UR10, URZ ;  /* 0x0000000a051072a5 */ /* 0x002fe2000f8e00ff */
[----:B------:R-:W-:Y:S01]  /*2500*/  UMOV UR4, UR29 ;  /* 0x0000001d00047c82 */ /* 0x000fe20008000000 */
[----:B------:R-:W-:Y:S02]  /*2510*/  UIMAD.WIDE.U32 UR18, UR31, UR12, URZ ;  /* 0x0000000c1f1272a5 */ /* 0x000fe4000f8e00ff */
[----:B------:R-:W-:-:S03]  /*2520*/  UIMAD.WIDE.U32 UR28, UR8, UR10, URZ ;  /* 0x0000000a081c72a5 */ /* 0x000fc6000f8e00ff */
[----:B------:R-:W-:Y:S01]  /*2530*/  UMOV UR16, UR17 ;  /* 0x0000001100107c82 */ /* 0x000fe20008000000 */
[----:B------:R-:W-:Y:S02]  /*2540*/  USHF.R.U32.HI UR4, URZ, UR24, UR4 ;  /* 0x00000018ff047299 */ /* 0x000fe40008011604 */
[----:B------:R-:W-:Y:S01]  /*2550*/  @UP3 USHF.R.U32.HI UR5, URZ, UR11, UR16 ;  /* 0x0000000bff053299 */ /* 0x000fe20008011610 */
[----:B------:R-:W-:Y:S01]  /*2560*/  UMOV UR18, UR19 ;  /* 0x0000001300127c82 */ /* 0x000fe20008000000 */
[----:B------:R-:W-:Y:S01]  /*2570*/  UMOV UR28, UR29 ;  /* 0x0000001d001c7c82 */ /* 0x000fe20008000000 */
[----:B------:R-:W-:Y:S02]  /*2580*/  USHF.R.U32.HI UR13, URZ, UR13, UR18 ;  /* 0x0000000dff0d7299 */ /* 0x000fe40008011612 */
[----:B------:R-:W-:Y:S02]  /*2590*/  USEL UR4, UR30, UR4, !UP0 ;  /* 0x000000041e047287 */ /* 0x000fe4000c000000 */
[----:B------:R-:W-:-:S02]  /*25a0*/  @UP3 USHF.R.U32.HI UR8, URZ, UR11, UR28 ;  /* 0x0000000bff083299 */ /* 0x000fc4000801161c */
[----:B------:R-:W-:Y:S02]  /*25b0*/  UIMAD UR9, UR45, UR5, URZ ;  /* 0x000000052d0972a4 */ /* 0x000fe4000f8e02ff */
[----:B------:R-:W-:Y:S02]  /*25c0*/  USEL UR5, UR31, UR13, !UP2 ;  /* 0x0000000d1f057287 */ /* 0x000fe4000d000000 */
[----:B------:R-:W-:Y:S02]  /*25d0*/  UIMAD UR12, UR45, UR8, URZ ;  /* 0x000000082d0c72a4 */ /* 0x000fe4000f8e02ff */
[----:B------:R-:W-:Y:S02]  /*25e0*/  UISETP.GE.AND UP0, UPT, UR4, UR9, UPT ;  /* 0x000000090400728c */ /* 0x000fe4000bf06270 */
[----:B------:R-:W-:Y:S02]  /*25f0*/  UIMAD.WIDE.U32 UR16, UR4, UR10, URZ ;  /* 0x0000000a041072a5 */ /* 0x000fe4000f8e00ff */
[----:B------:R-:W-:-:S02]  /*2600*/  UISETP.GE.OR UP0, UPT, UR5, UR12, UP0 ;  /* 0x0000000c0500728c */ /* 0x000fc40008706670 */
        /* <DEDUP_REMOVED lines=19> */
.L_x_40:
[----:B------:R-:W2:Y:S02]  /*2740*/  LDCU UR4, c[0x0][0xb30] ;  /* 0x00016600ff0477ac */ /* 0x000ea40008000800 */
[----:B--2---:R-:W-:-:S09]  /*2750*/  UISETP.NE.AND UP0, UPT, UR4, 0x1, UPT ;  /* 0x000000010400788c */ /* 0x004fd2000bf05270 */
        /* <DEDUP_REMOVED lines=18> */
.L_x_41:
[----:B------:R-:W-:Y:S01]  /*2880*/  VIADD R11, R11, 0x1 ;  /* 0x000000010b0b7836 */ /* 0x000fe20000000000 */
[----:B------:R-:W-:Y:S01]  /*2890*/  R2UR UR4, R52 ;  /* 0x00000000340472ca */ /* 0x000fe200000e0000 */
[----:B------:R-:W-:Y:S01]  /*28a0*/  UIADD3 UR20, UPT, UPT, UR30, UR63, URZ ;  /* 0x0000003f1e147290 */ /* 0x000fe2000fffe0ff */
[----:B------:R-:W-:Y:S02]  /*28b0*/  PLOP3.LUT P1, PT, PT, PT, PT, 0x80, 0x8 ;  /* 0x000000000008781c */ /* 0x000fe40003f2f070 */
[----:B------:R-:W-:-:S04]  /*28c0*/  ISETP.NE.AND P0, PT, R11, 0x2, PT ;  /* 0x000000020b00780c */ /* 0x000fc80003f05270 */
[----:B-1----:R-:W-:Y:S02]  /*28d0*/  SEL R0, RZ, 0x1, P0 ;  /* 0x00000001ff007807 */ /* 0x002fe40000000000 */
[----:B------:R-:W-:Y:S02]  /*28e0*/  SEL R11, R11, RZ, P0 ;  /* 0x000000ff0b0b7207 */ /* 0x000fe40000000000 */
[----:B------:R-:W-:Y:S01]  /*28f0*/  LOP3.LUT R10, R10, R0, RZ, 0x3c, !PT ;  /* 0x000000000a0a7212 */ /* 0x000fe200078e3cff */
[----:B------:R-:W-:Y:S01]  /*2900*/  UIADD3 UR24, UPT, UPT, UR31, UR4, URZ ;  /* 0x000000041f187290 */ /* 0x000fe2000fffe0ff */
[----:B------:R-:W-:Y:S11]  /*2910*/  BRA.U UP1, `(.L_x_42) ;  /* 0xfffffff101287547 */ /* 0x000ff6000b83ffff */
[----:B------:R-:W-:Y:S01]  /*2920*/  UIADD3 UR6, UPT, UPT, UR6, 0x18, URZ ;  /* 0x0000001806067890 */ /* 0x000fe2000fffe0ff */
[----:B------:R-:W-:-:S03]  /*2930*/  SHF.L.U32 R2, R12, 0x1f, RZ ;  /* 0x0000001f0c027819 */ /* 0x000fc600000006ff */
[----:B------:R-:W-:-:S09]  /*2940*/  ULEA UR4, UR7, UR6, 0x3 ;  /* 0x0000000607047291 */ /* 0x000fd2000f8e18ff */
[----:B------:R-:W1:Y:S02]  /*2950*/  SYNCS.PHASECHK.TRANS64.TRYWAIT P0, [UR4], R2 ;  /* 0x00000002ff0075a7 */ /* 0x000e640008001104 */
[----:B-1----:R-:W-:Y:S05]  /*2960*/  @!P0 BRA `(.L_x_43) ;  /* 0x00000064003c8947 */ /* 0x002fea0003800000 */
.L_x_153:
[----:B------:R-:W-:-:S04]  /*2970*/  UIADD3 UR4, UPT, UPT, UR7, 0x1, URZ ;  /* 0x0000000107047890 */ /* 0x000fc8000fffe0ff */
[----:B------:R-:W-:-:S04]  /*2980*/  UISETP.NE.AND UP0, UPT, UR4, 0x3, UPT ;  /* 0x000000030400788c */ /* 0x000fc8000bf05270 */
[----:B------:R-:W-:Y:S02]  /*2990*/  USEL UR7, URZ, 0x1, UP0 ;  /* 0x00000001ff077887 */ /* 0x000fe40008000000 */
[----:B------:R-:W-:-:S04]  /*29a0*/  USEL UR4, UR4, URZ, UP0 ;  /* 0x000000ff04047287 */ /* 0x000fc80008000000 */
[----:B------:R-:W-:Y:S01]  /*29b0*/  ULEA UR5, UR4, UR6, 0x3 ;  /* 0x0000000604057291 */ /* 0x000fe2000f8e18ff */
[----:B------:R-:W-:-:S04]  /*29c0*/  LOP3.LUT R12, R12, UR7, RZ, 0x3c, !PT ;  /* 0x000000070c0c7c12 */ /* 0x000fc8000f8e3cff */
[----:B-1----:R-:W-:-:S04]  /*29d0*/  SHF.L.U32 R2, R12, 0x1f, RZ ;  /* 0x0000001f0c027819 */ /* 0x002fc800000006ff */
[----:B------:R-:W1:Y:S02]  /*29e0*/  SYNCS.PHASECHK.TRANS64.TRYWAIT P0, [UR5], R2 ;  /* 0x00000002ff0075a7 */ /* 0x000e640008001105 */
[----:B-1----:R-:W-:Y:S05]  /*29f0*/  @!P0 BRA `(.L_x_44) ;  /* 0x0000006400308947 */ /* 0x002fea0003800000 */
.L_x_155:
[----:B------:R-:W-:-:S04]  /*2a00*/  UIADD3 UR4, UPT, UPT, UR4, 0x1, URZ ;  /* 0x0000000104047890 */ /* 0x000fc8000fffe0ff */
[----:B------:R-:W-:-:S04]  /*2a10*/  UISETP.NE.AND UP0, UPT, UR4, 0x3, UPT ;  /* 0x000000030400788c */ /* 0x000fc8000bf05270 */
[----:B------:R-:W-:Y:S02]  /*2a20*/  USEL UR5, URZ, 0x1, UP0 ;  /* 0x00000001ff057887 */ /* 0x000fe40008000000 */
[----:B------:R-:W-:-:S04]  /*2a30*/  USEL UR4, UR4, URZ, UP0 ;  /* 0x000000ff04047287 */ /* 0x000fc80008000000 */
[----:B------:R-:W-:Y:S01]  /*2a40*/  ULEA UR4, UR4, UR6, 0x3 ;  /* 0x0000000604047291 */ /* 0x000fe2000f8e18ff */
[----:B-1----:R-:W-:-:S04]  /*2a50*/  LOP3.LUT R2, R12, UR5, RZ, 0x3c, !PT ;  /* 0x000000050c027c12 */ /* 0x002fc8000f8e3cff */
[----:B------:R-:W-:Y:S01]  /*2a60*/  SHF.L.U32 R2, R2, 0x1f, RZ ;  /* 0x0000001f02027819 */ /* 0x000fe200000006ff */
[----:B------:R-:W-:-:S07]  /*2a70*/  IMAD.U32 R0, RZ, RZ, UR4 ;  /* 0x00000004ff007e24 */ /* 0x000fce000f8e00ff */
.L_x_45:
[----:B-1----:R1:W2:Y:S02]  /*2a80*/  SYNCS.PHASECHK.TRANS64.TRYWAIT P0, [R0+URZ], R2 ;  /* 0x00000002000075a7 */ /* 0x0022a400080011ff */
[----:B--2---:R-:W-:Y:S05]  /*2a90*/  @!P0 NANOSLEEP.SYNCS 0x989680 ;  /* 0x009896800000895d */ /* 0x004fea0003900000 */
[----:B------:R-:W2:Y:S02]  /*2aa0*/  @!P0 SYNCS.PHASECHK.TRANS64 P0, [R0+URZ], R2 ;  /* 0x00000002000085a7 */ /* 0x000ea400080010ff */
[----:B--2---:R-:W-:Y:S05]  /*2ab0*/  @P0 EXIT ;  /* 0x000000000000094d */ /* 0x004fea0003800000 */
[----:B------:R-:W-:Y:S05]  /*2ac0*/  BRA `(.L_x_45) ;  /* 0xfffffffc00ec7947 */ /* 0x000fea000383ffff */
.L_x_22:
[----:B------:R-:W-:-:S04]  /*2ad0*/  UISETP.NE.AND UP0, UPT, UR47, URZ, UPT ;  /* 0x000000ff2f00728c */ /* 0x000fc8000bf05270 */
[----:B------:R-:W-:-:S09]  /*2ae0*/  UISETP.NE.OR UP0, UPT, UR23, 0x1, UP0 ;  /* 0x000000011700788c */ /* 0x000fd20008705670 */
[----:B------:R-:W-:Y:S05]  /*2af0*/  BRA.U UP0, `(.L_x_46) ;  /* 0x0000000500487547 */ /* 0x000fea000b800000 */
[----:B------:R-:W-:Y:S01]  /*2b00*/  ISETP.GE.U32.AND P2, PT, R0, 0x8, PT ;  /* 0x000000080000780c */ /* 0x000fe20003f46070 */
[----:B------:R-:W-:Y:S01]  /*2b10*/  IMAD.MOV.U32 R12, RZ, RZ, 0x1 ;  /* 0x00000001ff0c7424 */ /* 0x000fe200078e00ff */
[----:B------:R-:W-:Y:S02]  /*2b20*/  CS2R R10, SRZ ;  /* 0x00000000000a7805 */ /* 0x000fe4000001ff00 */
[----:B------:R-:W-:Y:S01]  /*2b30*/  CS2R R8, SRZ ;  /* 0x0000000000087805 */ /* 0x000fe2000001ff00 */
[----:B------:R-:W-:Y:S01]  /*2b40*/  UMOV UR6, 0x400 ;  /* 0x0000040000067882 */ /* 0x000fe20000000000 */
[----:B------:R-:W-:Y:S01]  /*2b50*/  UMOV UR5, URZ ;  /* 0x000000ff00057c82 */ /* 0x000fe20008000000 */
[----:B------:R-:W-:-:S12]  /*2b60*/  ULEA UR6, UR47, UR6, 0x18 ;  /* 0x000000062f067291 */ /* 0x000fd8000f8ec0ff */
.L_x_50:
[----:B------:R-:W-:Y:S02]  /*2b70*/  LEA R2, R8, UR6, 0x3 ;  /* 0x0000000608027c11 */ /* 0x000fe4000f8e18ff */
[----:B------:R-:W-:-:S03]  /*2b80*/  SHF.L.U32 R4, R9, 0x1f, RZ ;  /* 0x0000001f09047819 */ /* 0x000fc600000006ff */
[----:B------:R-:W-:Y:S01]  /*2b90*/  VIADD R5, R2, 0xf0 ;  /* 0x000000f002057836 */ /* 0x000fe20000000000 */
[----:B------:R-:W2:Y:S02]  /*2ba0*/  SYNCS.PHASECHK.TRANS64.TRYWAIT P0, [R2+URZ+0xe0], R4 ;  /* 0x0000e004020075a7 */ /* 0x000ea400080011ff */
[----:B--2---:R-:W-:Y:S05]  /*2bb0*/  @!P0 BRA `(.L_x_47) ;  /* 0x0000006000d88947 */ /* 0x004fea0003800000 */
.L_x_156:
[----:B------:R-:W-:Y:S01]  /*2bc0*/  ULEA UR4, UR5, UR6, 0x3 ;  /* 0x0000000605047291 */ /* 0x000fe2000f8e18ff */
[----:B--2---:R-:W-:Y:S01]  /*2bd0*/  PRMT R2, RZ, 0x654, R5 ;  /* 0x00000654ff027816 */ /* 0x004fe20000000005 */
[----:B------:R-:W-:Y:S01]  /*2be0*/  @!P2 IMAD.MOV.U32 R4, RZ, RZ, 0x10 ;  /* 0x00000010ff04a424 */ /* 0x000fe200078e00ff */
[----:B------:R-:W-:Y:S01]  /*2bf0*/  SHF.L.U32 R5, R12, 0x1f, RZ ;  /* 0x0000001f0c057819 */ /* 0x000fe200000006ff */
[----:B------:R-:W-:Y:S01]  /*2c00*/  UIADD3 UR7, UPT, UPT, UR4, 0x80, URZ ;  /* 0x0000008004077890 */ /* 0x000fe2000fffe0ff */
[----:B------:R2:W-:Y:S05]  /*2c10*/  SYNCS.ARRIVE.TRANS64.RED.A1T0 RZ, [R2+URZ], RZ ;  /* 0x000000ff02ff79a7 */ /* 0x0005ea00081004ff */
[----:B------:R-:W-:Y:S01]  /*2c20*/  IMAD.U32 R6, RZ, RZ, UR7 ;  /* 0x00000007ff067e24 */ /* 0x000fe2000f8e00ff */
[----:B------:R-:W3:Y:S04]  /*2c30*/  SYNCS.PHASECHK.TRANS64.TRYWAIT P0, [UR4+0x90], R5 ;  /* 0x00009005ff0075a7 */ /* 0x000ee80008001104 */
[----:B------:R-:W-:Y:S01]  /*2c40*/  PRMT R6, R0, 0x654, R6 ;  /* 0x0000065400067816 */ /* 0x000fe20000000006 */
[----:B--23--:R-:W-:Y:S06]  /*2c50*/  @!P0 BRA `(.L_x_48) ;  /* 0x0000006000c48947 */ /* 0x00cfec0003800000 */
.L_x_158:
[----:B------:R-:W-:Y:S01]  /*2c60*/  ULEA UR8, UR5, UR6, 0x4 ;  /* 0x0000000605087291 */ /* 0x000fe2000f8e20ff */
[----:B------:R-:W-:Y:S01]  /*2c70*/  SEL R3, R6, R3, !P2 ;  /* 0x0000000306037207 */ /* 0x000fe20005000000 */
[----:B------:R-:W-:Y:S01]  /*2c80*/  UIADD3 UR9, UPT, UPT, UR4, 0x80, URZ ;  /* 0x0000008004097890 */ /* 0x000fe2000fffe0ff */
[----:B--2---:R-:W-:Y:S01]  /*2c90*/  LEA R2, R11, UR6, 0x3 ;  /* 0x000000060b027c11 */ /* 0x004fe2000f8e18ff */
[----:B------:R-:W-:Y:S01]  /*2ca0*/  UIADD3 UR8, UPT, UPT, UR8, 0x110, URZ ;  /* 0x0000011008087890 */ /* 0x000fe2000fffe0ff */
[----:B------:R2:W-:Y:S01]  /*2cb0*/  @!P2 SYNCS.ARRIVE.TRANS64.RED RZ, [R3+URZ], R4 ;  /* 0x0000000403ffa9a7 */ /* 0x0005e200080004ff */
[----:B------:R-:W-:Y:S01]  /*2cc0*/  UIADD3 UR4, UPT, UPT, UR5, 0x1, URZ ;  /* 0x0000000105047890 */ /* 0x000fe2000fffe0ff */
[----:B------:R-:W-:-:S03]  /*2cd0*/  VIADD R8, R8, 0x1 ;  /* 0x0000000108087836 */ /* 0x000fc60000000000 */
[----:B------:R-:W-:Y:S02]  /*2ce0*/  UISETP.NE.AND UP0, UPT, UR4, 0x2, UPT ;  /* 0x000000020400788c */ /* 0x000fe4000bf05270 */
[----:B------:R-:W-:Y:S01]  /*2cf0*/  ISETP.NE.AND P0, PT, R8, 0x2, PT ;  /* 0x000000020800780c */ /* 0x000fe20003f05270 */
[----:B------:R-:W-:Y:S06]  /*2d00*/  UGETNEXTWORKID.BROADCAST [UR8], [UR9] ;  /* 0x00000000080073ca */ /* 0x000fec0008000100 */
[----:B------:R-:W-:Y:S02]  /*2d10*/  USEL UR7, URZ, 0x1, UP0 ;  /* 0x00000001ff077887 */ /* 0x000fe40008000000 */
[----:B------:R-:W-:-:S04]  /*2d20*/  USEL UR5, UR4, URZ, UP0 ;  /* 0x000000ff04057287 */ /* 0x000fc80008000000 */
[----:B------:R-:W-:Y:S02]  /*2d30*/  LOP3.LUT R12, R12, UR7, RZ, 0x3c, !PT ;  /* 0x000000070c0c7c12 */ /* 0x000fe4000f8e3cff */
[----:B--2---:R-:W-:-:S04]  /*2d40*/  SHF.L.U32 R4, R10, 0x1f, RZ ;  /* 0x0000001f0a047819 */ /* 0x004fc800000006ff */
[----:B------:R-:W2:Y:S02]  /*2d50*/  SYNCS.PHASECHK.TRANS64.TRYWAIT P1, [R2+URZ+0x80], R4 ;  /* 0x00008004020075a7 */ /* 0x000ea400080211ff */
[----:B--2---:R-:W-:Y:S05]  /*2d60*/  @!P1 BRA `(.L_x_49) ;  /* 0x0000006000989947 */ /* 0x004fea0003800000 */
.L_x_159:
[C---:B--2---:R-:W-:Y:S01]  /*2d70*/  LEA R4, R11.reuse, UR6, 0x4 ;  /* 0x000000060b047c11 */ /* 0x044fe2000f8e20ff */
[----:B------:R-:W-:Y:S01]  /*2d80*/  VIADD R2, R2, 0x90 ;  /* 0x0000009002027836 */ /* 0x000fe20000000000 */
[----:B------:R-:W-:Y:S01]  /*2d90*/  SEL R8, R8, RZ, P0 ;  /* 0x000000ff08087207 */ /* 0x000fe20000000000 */
[----:B------:R-:W-:-:S03]  /*2da0*/  VIADD R11, R11, 0x1 ;  /* 0x000000010b0b7836 */ /* 0x000fc60000000000 */
[----:B------:R-:W2:Y:S01]  /*2db0*/  LDS.128 R4, [R4+0x110] ;  /* 0x0001100004047984 */ /* 0x000ea20000000c00 */
[----:B------:R-:W-:Y:S02]  /*2dc0*/  PRMT R2, RZ, 0x654, R2 ;  /* 0x00000654ff027816 */ /* 0x000fe40000000002 */
[C---:B------:R-:W-:Y:S01]  /*2dd0*/  ISETP.NE.AND P1, PT, R11.reuse, 0x2, PT ;  /* 0x000000020b00780c */ /* 0x040fe20003f25270 */
[----:B------:R-:W-:Y:S01]  /*2de0*/  @!PT LDS RZ, [RZ] ;  /* 0x00000000fffff984 */ /* 0x000fe20000000800 */
[----:B------:R-:W-:Y:S01]  /*2df0*/  @!PT LDS RZ, [RZ] ;  /* 0x00000000fffff984 */ /* 0x000fe20000000800 */
[----:B------:R-:W-:Y:S01]  /*2e00*/  @!PT LDS RZ, [RZ] ;  /* 0x00000000fffff984 */ /* 0x000fe20000000800 */
[----:B------:R-:W-:Y:S01]  /*2e10*/  @!PT LDS RZ, [RZ] ;  /* 0x00000000fffff984 */ /* 0x000fe20000000800 */
[----:B------:R3:W-:Y:S06]  /*2e20*/  MEMBAR.ALL.CTA ;  /* 0x0000000000007992 */ /* 0x0007ec0000008000 */
[----:B---3--:R-:W3:Y:S01]  /*2e30*/  FENCE.VIEW.ASYNC.S ;  /* 0x00000000000073c6 */ /* 0x008ee20000000000 */
[----:B------:R-:W-:Y:S01]  /*2e40*/  SEL R11, R11, RZ, P1 ;  /* 0x000000ff0b0b7207 */ /* 0x000fe20000800000 */
[----:B---3--:R3:W-:Y:S01]  /*2e50*/  SYNCS.ARRIVE.TRANS64.RED.A1T0 RZ, [R2+URZ], RZ ;  /* 0x000000ff02ff79a7 */ /* 0x0087e200081004ff */
[----:B--2---:R-:W-:-:S02]  /*2e60*/  LOP3.LUT P3, RZ, R6, 0x1, RZ, 0xc0, !PT ;  /* 0x0000000106ff7812 */ /* 0x004fc4000786c0ff */
[----:B------:R-:W-:-:S04]  /*2e70*/  SEL R4, RZ, 0x1, P1 ;  /* 0x00000001ff047807 */ /* 0x000fc80000800000 */
[----:B------:R-:W-:Y:S02]  /*2e80*/  LOP3.LUT R10, R10, R4, RZ, 0x3c, !PT ;  /* 0x000000040a0a7212 */ /* 0x000fe400078e3cff */
[----:B---3--:R-:W-:-:S04]  /*2e90*/  SEL R2, RZ, 0x1, P0 ;  /* 0x00000001ff027807 */ /* 0x008fc80000000000 */
[----:B------:R-:W-:Y:S01]  /*2ea0*/  LOP3.LUT R9, R9, R2, RZ, 0x3c, !PT ;  /* 0x0000000209097212 */ /* 0x000fe200078e3cff */
[----:B------:R-:W-:Y:S06]  /*2eb0*/  @P3 BRA `(.L_x_50) ;  /* 0xfffffffc002c3947 */ /* 0x000fec000383ffff */
[----:B------:R-:W-:Y:S01]  /*2ec0*/  ULEA UR4, UR5, UR6, 0x3 ;  /* 0x0000000605047291 */ /* 0x000fe2000f8e18ff */
[----:B------:R-:W-:-:S08]  /*2ed0*/  SHF.L.U32 R2, R12, 0x1f, RZ ;  /* 0x0000001f0c027819 */ /* 0x000fd000000006ff */
[----:B------:R-:W2:Y:S02]  /*2ee0*/  SYNCS.PHASECHK.TRANS64 P0, [UR4+0x90], R2 ;  /* 0x00009002ff0075a7 */ /* 0x000ea40008001004 */
[----:B--2---:R-:W-:Y:S05]  /*2ef0*/  @P0 BRA `(.L_x_51) ;  /* 0x0000000000080947 */ /* 0x004fea0003800000 */
[----:B------:R-:W2:Y:S02]  /*2f00*/  SYNCS.PHASECHK.TRANS64.TRYWAIT P0, [UR4+0x90], R2 ;  /* 0x00009002ff0075a7 */ /* 0x000ea40008001104 */
[----:B--2---:R-:W-:Y:S05]  /*2f10*/  @!P0 BRA `(.L_x_52) ;  /* 0x0000006000408947 */ /* 0x004fea0003800000 */
.L_x_51:
[----:B------:R-:W-:-:S04]  /*2f20*/  UIADD3 UR7, UPT, UPT, UR5, 0x1, URZ ;  /* 0x0000000105077890 */ /* 0x000fc8000fffe0ff */
[----:B------:R-:W-:-:S04]  /*2f30*/  UISETP.NE.AND UP0, UPT, UR7, 0x2, UPT ;  /* 0x000000020700788c */ /* 0x000fc8000bf05270 */
[----:B------:R-:W-:Y:S02]  /*2f40*/  USEL UR8, URZ, 0x1, UP0 ;  /* 0x00000001ff087887 */ /* 0x000fe40008000000 */
[----:B------:R-:W-:-:S04]  /*2f50*/  USEL UR7, UR7, URZ, UP0 ;  /* 0x000000ff07077287 */ /* 0x000fc80008000000 */
[----:B------:R-:W-:Y:S01]  /*2f60*/  ULEA UR7, UR7, UR6, 0x3 ;  /* 0x0000000607077291 */ /* 0x000fe2000f8e18ff */
[----:B--2---:R-:W-:-:S04]  /*2f70*/  LOP3.LUT R2, R12, UR8, RZ, 0x3c, !PT ;  /* 0x000000080c027c12 */ /* 0x004fc8000f8e3cff */
[----:B------:R-:W-:-:S04]  /*2f80*/  SHF.L.U32 R0, R2, 0x1f, RZ ;  /* 0x0000001f02007819 */ /* 0x000fc800000006ff */
[----:B------:R-:W2:Y:S02]  /*2f90*/  SYNCS.PHASECHK.TRANS64 P0, [UR7+0x90], R0 ;  /* 0x00009000ff0075a7 */ /* 0x000ea40008001007 */
[----:B-12---:R-:W-:Y:S05]  /*2fa0*/  @P0 EXIT ;  /* 0x000000000000094d */ /* 0x006fea0003800000 */
[----:B------:R-:W-:Y:S02]  /*2fb0*/  SHF.L.U32 R2, R2, 0x1f, RZ ;  /* 0x0000001f02027819 */ /* 0x000fe400000006ff */
[----:B------:R-:W-:-:S07]  /*2fc0*/  MOV R0, UR7 ;  /* 0x0000000700007c02 */ /* 0x000fce0008000f00 */
.L_x_53:
[----:B-1----:R1:W2:Y:S02]  /*2fd0*/  SYNCS.PHASECHK.TRANS64.TRYWAIT P0, [R0+URZ+0x90], R2 ;  /* 0x00009002000075a7 */ /* 0x0022a400080011ff */
[----:B--2---:R-:W-:Y:S05]  /*2fe0*/  @!P0 NANOSLEEP.SYNCS 0x989680 ;  /* 0x009896800000895d */ /* 0x004fea0003900000 */
[----:B------:R-:W2:Y:S02]  /*2ff0*/  @!P0 SYNCS.PHASECHK.TRANS64 P0, [R0+URZ+0x90], R2 ;  /* 0x00009002000085a7 */ /* 0x000ea400080010ff */
[----:B--2---:R-:W-:Y:S05]  /*3000*/  @P0 EXIT ;  /* 0x000000000000094d */ /* 0x004fea0003800000 */
[----:B------:R-:W-:Y:S05]  /*3010*/  BRA `(.L_x_53) ;  /* 0xfffffffc00ec7947 */ /* 0x000fea000383ffff */
.L_x_46:
[----:B------:R-:W-:Y:S05]  /*3020*/  BRA.U UP5, `(.L_x_54) ;  /* 0x0000001105d47547 */ /* 0x000fea000b800000 */
[----:B------:R-:W-:Y:S01]  /*3030*/  UMOV UR4, 0x40 ;  /* 0x0000004000047882 */ /* 0x000fe20000000000 */
[----:B------:R-:W-:Y:S01]  /*3040*/  NOP ;  /* 0x0000000000007918 */ /* 0x000fe20000000000 */
[----:B------:R-:W-:Y:S01]  /*3050*/  ULEA UR5, UR47, UR4, 0x18 ;  /* 0x000000042f057291 */ /* 0x000fe2000f8ec0ff */
[----:B------:R-:W-:Y:S02]  /*3060*/  UMOV UR6, 0x400 ;  /* 0x0000040000067882 */ /* 0x000fe40000000000 */
[----:B------:R-:W-:-:S06]  /*3070*/  ULEA UR6, UR47, UR6, 0x18 ;  /* 0x000000062f067291 */ /* 0x000fcc000f8ec0ff */
[----:B------:R-:W2:Y:S02]  /*3080*/  LDS.U8 R0, [UR5+0x1c] ;  /* 0x00001c05ff007984 */ /* 0x000ea40008000000 */
[----:B--2---:R-:W-:-:S13]  /*3090*/  ISETP.NE.AND P0, PT, R0, RZ, PT ;  /* 0x000000ff0000720c */ /* 0x004fda0003f05270 */
[----:B------:R-:W-:Y:S05]  /*30a0*/  @P0 BRA `(.L_x_55) ;  /* 0x0000000400080947 */ /* 0x000fea0003800000 */
[----:B------:R-:W-:Y:S02]  /*30b0*/  UISETP.NE.U32.AND UP1, UPT, UR48, 0x1, UPT ;  /* 0x000000013000788c */ /* 0x000fe4000bf25070 */
[----:B------:R-:W-:-:S07]  /*30c0*/  UIADD3 UR7, UPT, UPT, UR5, 0x8, URZ ;  /* 0x0000000805077890 */ /* 0x000fce000fffe0ff */
[----:B------:R-:W-:Y:S05]  /*30d0*/  BRA.U !UP1, `(.L_x_56) ;  /* 0x00000001099c7547 */ /* 0x000fea000b800000 */
[----:B------:R-:W-:Y:S01]  /*30e0*/  ELECT P0, URZ, PT ;  /* 0x0000000000ff782f */ /* 0x000fe20003800000 */
[----:B------:R-:W-:-:S12]  /*30f0*/  BSSY B0, `(.L_x_56) ;  /* 0x0000025000007945 */ /* 0x000fd80003800000 */
[----:B------:R-:W-:Y:S05]  /*3100*/  @!P0 BRA `(.L_x_57) ;  /* 0x00000000008c8947 */ /* 0x000fea0003800000 */
[----:B------:R-:W-:-:S05]  /*3110*/  UMOV UR4, 0x10 ;  /* 0x0000001000047882 */ /* 0x000fca0000000000 */
[----:B------:R-:W-:Y:S04]  /*3120*/  DEPBAR.LE SB2, 0x36 ;  /* 0x0000ad800000791a */ /* 0x000fe80000000000 */
[----:B------:R-:W2:Y:S02]  /*3130*/  UTCATOMSWS.2CTA.FIND_AND_SET.ALIGN UP0, UR4, UR4 ;  /* 0x00000004000475e3 */ /* 0x000ea40008200800 */
[----:B--2---:R-:W-:Y:S01]  /*3140*/  MOV R10, UR4 ;  /* 0x00000004000a7c02 */ /* 0x004fe20008000f00 */
[----:B------:R-:W-:Y:S06]  /*3150*/  BRA.U UP0, `(.L_x_58) ;  /* 0x0000000100187547 */ /* 0x000fec000b800000 */
.L_x_59:
[----:B------:R-:W-:Y:S05]  /*3160*/  NANOSLEEP 0x64 ;  /* 0x000000640000795d */ /* 0x000fea0003800000 */
[----:B------:R-:W-:-:S05]  /*3170*/  UMOV UR4, 0x10 ;  /* 0x0000001000047882 */ /* 0x000fca0000000000 */
[----:B------:R-:W-:Y:S04]  /*3180*/  DEPBAR.LE SB2, 0x36 ;  /* 0x0000ad800000791a */ /* 0x000fe80000000000 */
[----:B------:R-:W2:Y:S02]  /*3190*/  UTCATOMSWS.2CTA.FIND_AND_SET.ALIGN UP0, UR4, UR4 ;  /* 0x00000004000475e3 */ /* 0x000ea40008200800 */
[----:B--2---:R-:W-:Y:S01]  /*31a0*/  MOV R10, UR4 ;  /* 0x00000004000a7c02 */ /* 0x004fe20008000f00 */
[----:B------:R-:W-:Y:S05]  /*31b0*/  BRA.U !UP0, `(.L_x_59) ;  /* 0xfffffffd08e87547 */ /* 0x000fea000b83ffff */
.L_x_58:
[----:B------:R-:W2:Y:S01]  /*31c0*/  LDS R6, [UR5+0x10] ;  /* 0x00001005ff067984 */ /* 0x000ea20008000800 */
[----:B------:R-:W-:Y:S01]  /*31d0*/  IMAD.U32 R0, RZ, RZ, UR6 ;  /* 0x00000006ff007e24 */ /* 0x000fe2000f8e00ff */
[----:B------:R-:W-:-:S03]  /*31e0*/  MOV R4, UR49 ;  /* 0x0000003100047c02 */ /* 0x000fc60008000f00 */
[----:B------:R-:W-:Y:S01]  /*31f0*/  VIADD R0, R0, 0x130 ;  /* 0x0000013000007836 */ /* 0x000fe20000000000 */
[----:B--2---:R-:W-:-:S04]  /*3200*/  SHF.L.U32 R6, R6, 0x1f, RZ ;  /* 0x0000001f06067819 */ /* 0x004fc800000006ff */
[----:B------:R-:W2:Y:S02]  /*3210*/  SYNCS.PHASECHK.TRANS64.TRYWAIT P0, [UR5+0x8], R6 ;  /* 0x00000806ff0075a7 */ /* 0x000ea40008001105 */
[----:B--2---:R-:W-:Y:S05]  /*3220*/  @P0 BRA `(.L_x_60) ;  /* 0x0000000000080947 */ /* 0x004fea0003800000 */
[----:B------:R-:W2:Y:S02]  /*3230*/  SYNCS.PHASECHK.TRANS64.TRYWAIT P0, [UR5+0x8], R6 ;  /* 0x00000806ff0075a7 */ /* 0x000ea40008001105 */
[----:B--2---:R-:W-:Y:S05]  /*3240*/  @!P0 BRA `(.L_x_61) ;  /* 0x0000005c008c8947 */ /* 0x004fea0003800000 */
.L_x_60:
[----:B------:R-:W-:Y:S01]  /*3250*/  PRMT R4, R4, 0x654, R0 ;  /* 0x0000065404047816 */ /* 0x000fe20000000000 */
[----:B------:R-:W-:Y:S01]  /*3260*/  HFMA2 R0, -RZ, RZ, 0, 5.9604644775390625e-08 ;  /* 0x00000001ff007431 */ /* 0x000fe200000001ff */
[----:B------:R-:W-:Y:S01]  /*3270*/  UPRMT UR4, UR49, 0x654, UR7 ;  /* 0x0000065431047896 */ /* 0x000fe20008000007 */
[----:B------:R-:W-:Y:S02]  /*3280*/  IMAD.MOV.U32 R8, RZ, RZ, 0xffff ;  /* 0x0000ffffff087424 */ /* 0x000fe400078e00ff */
[----:B--2---:R-:W-:Y:S02]  /*3290*/  IMAD.MOV.U32 R6, RZ, RZ, 0x4 ;  /* 0x00000004ff067424 */ /* 0x004fe400078e00ff */
[----:B------:R-:W-:Y:S01]  /*32a0*/  IMAD.SHL.U32 R9, R10, 0x20, RZ ;  /* 0x000000200a097824 */ /* 0x000fe200078e00ff */
[----:B------:R-:W-:Y:S02]  /*32b0*/  MOV R5, UR4 ;  /* 0x0000000400057c02 */ /* 0x000fe40008000f00 */
[-C--:B------:R-:W-:Y:S01]  /*32c0*/  SHF.L.U32 R8, R8, R10.reuse, RZ ;  /* 0x0000000a08087219 */ /* 0x080fe200000006ff */
[----:B------:R2:W-:Y:S01]  /*32d0*/  SYNCS.ARRIVE.TRANS64.RED RZ, [UR4], R6 ;  /* 0x00000006ffff79a7 */ /* 0x0005e20008000404 */
[----:B------:R-:W-:Y:S01]  /*32e0*/  SHF.L.U32 R7, R0, R10, RZ ;  /* 0x0000000a00077219 */ /* 0x000fe200000006ff */
[----:B------:R2:W-:Y:S04]  /*32f0*/  STS [UR6+0x130], R9 ;  /* 0x00013009ff007988 */ /* 0x0005e80008000806 */
[----:B------:R2:W-:Y:S04]  /*3300*/  STAS [R4.64], R10 ;  /* 0x0000000a04007dbd */ /* 0x0005e8000c0008ff */
[----:B------:R2:W-:Y:S04]  /*3310*/  ATOMS.OR RZ, [UR5+0x14], R8 ;  /* 0x00001408ffff798c */ /* 0x0005e8000b000005 */
[----:B------:R2:W-:Y:S04]  /*3320*/  ATOMS.OR RZ, [UR5+0x18], R7 ;  /* 0x00001807ffff798c */ /* 0x0005e8000b000005 */
[----:B------:R2:W-:Y:S02]  /*3330*/  ATOMS.XOR RZ, [UR5+0x10], R0 ;  /* 0x00001000ffff798c */ /* 0x0005e4000b800005 */
.L_x_57:
[----:B-1----:R-:W-:Y:S05]  /*3340*/  BSYNC B0 ;  /* 0x0000000000007941 */ /* 0x002fea0003800000 */
.L_x_56:
[----:B------:R-:W-:Y:S05]  /*3350*/  BRA.U UP1, `(.L_x_62) ;  /* 0x00000001016c7547 */ /* 0x000fea000b800000 */
[----:B------:R-:W-:-:S03]  /*3360*/  UMOV UR4, 0xffffffff ;  /* 0xffffffff00047882 */ /* 0x000fc60000000000 */
[----:B------:R-:W-:Y:S05]  /*3370*/  BRA.DIV UR4, `(.L_x_63) ;  /* 0x0000005e04587947 */ /* 0x000fea000b800000 */
[----:B------:R-:W-:-:S13]  /*3380*/  ELECT P6, URZ, PT ;  /* 0x0000000000ff782f */ /* 0x000fda00038c0000 */
.L_x_163:
[----:B------:R-:W-:Y:S05]  /*3390*/  @!P6 BRA `(.L_x_62) ;  /* 0x00000000005ce947 */ /* 0x000fea0003800000 */
[----:B--2---:R-:W2:Y:S02]  /*33a0*/  LDS R4, [UR5+0x10] ;  /* 0x00001005ff047984 */ /* 0x004ea40008000800 */
[----:B--2---:R-:W-:-:S04]  /*33b0*/  SHF.L.U32 R4, R4, 0x1f, RZ ;  /* 0x0000001f04047819 */ /* 0x004fc800000006ff */
[----:B------:R-:W2:Y:S02]  /*33c0*/  SYNCS.PHASECHK.TRANS64.TRYWAIT P0, [UR5+0x8], R4 ;  /* 0x00000804ff0075a7 */ /* 0x000ea40008001105 */
[----:B--2---:R-:W-:Y:S05]  /*33d0*/  @P0 BRA `(.L_x_64) ;  /* 0x0000000000080947 */ /* 0x004fea0003800000 */
[----:B------:R-:W2:Y:S02]  /*33e0*/  SYNCS.PHASECHK.TRANS64.TRYWAIT P0, [UR5+0x8], R4 ;  /* 0x00000804ff0075a7 */ /* 0x000ea40008001105 */
[----:B--2---:R-:W-:Y:S05]  /*33f0*/  @!P0 BRA `(.L_x_65) ;  /* 0x0000005c00588947 */ /* 0x004fea0003800000 */
.L_x_64:
[----:B------:R-:W3:Y:S01]  /*3400*/  LDS R6, [UR6+0x130] ;  /* 0x00013006ff067984 */ /* 0x000ee20008000800 */
[----:B--2---:R-:W-:Y:S02]  /*3410*/  HFMA2 R0, -RZ, RZ, 0, 5.9604644775390625e-08 ;  /* 0x00000001ff007431 */ /* 0x004fe400000001ff */
[----:B------:R-:W-:Y:S01]  /*3420*/  IMAD.MOV.U32 R4, RZ, RZ, 0xffff ;  /* 0x0000ffffff047424 */ /* 0x000fe200078e00ff */
[----:B------:R-:W-:Y:S01]  /*3430*/  UPRMT UR4, UR49, 0x654, UR7 ;  /* 0x0000065431047896 */ /* 0x000fe20008000007 */
[----:B---3--:R-:W-:-:S03]  /*3440*/  IMAD.SHL.U32 R5, R6, 0x20, RZ ;  /* 0x0000002006057824 */ /* 0x008fc600078e00ff */
[-C--:B------:R-:W-:Y:S02]  /*3450*/  SHF.L.U32 R4, R4, R6.reuse, RZ ;  /* 0x0000000604047219 */ /* 0x080fe400000006ff */
[----:B------:R-:W-:Y:S01]  /*3460*/  SHF.L.U32 R6, R0, R6, RZ ;  /* 0x0000000600067219 */ /* 0x000fe200000006ff */
[----:B------:R3:W-:Y:S04]  /*3470*/  STS [UR6+0x130], R5 ;  /* 0x00013005ff007988 */ /* 0x0007e80008000806 */
[----:B------:R3:W-:Y:S04]  /*3480*/  ATOMS.OR RZ, [UR5+0x14], R4 ;  /* 0x00001404ffff798c */ /* 0x0007e8000b000005 */
[----:B------:R3:W-:Y:S01]  /*3490*/  ATOMS.OR RZ, [UR5+0x18], R6 ;  /* 0x00001806ffff798c */ /* 0x0007e2000b000005 */
[----:B------:R-:W-:Y:S03]  /*34a0*/  SYNCS.ARRIVE.TRANS64.RED.A1T0 RZ, [UR4], RZ ;  /* 0x000000ffffff79a7 */ /* 0x000fe60008100404 */
[----:B------:R3:W-:Y:S01]  /*34b0*/  ATOMS.XOR RZ, [UR5+0x10], R0 ;  /* 0x00001000ffff798c */ /* 0x0007e2000b800005 */
[----:B------:R-:W-:Y:S05]  /*34c0*/  BRA `(.L_x_62) ;  /* 0x0000000000107947 */ /* 0x000fea0003800000 */
.L_x_55:
[----:B------:R-:W-:Y:S02]  /*34d0*/  MOV R0, 0xffffffff ;  /* 0xffffffff00007802 */ /* 0x000fe40000000f00 */
[----:B------:R-:W-:-:S03]  /*34e0*/  MOV R4, 0x3510 ;  /* 0x0000351000047802 */ /* 0x000fc60000000f00 */
[----:B------:R2:W-:Y:S04]  /*34f0*/  STS [UR6+0x130], R0 ;  /* 0x00013000ff007988 */ /* 0x0005e80008000806 */
[----:B-12--5:R-:W-:Y:S05]  /*3500*/  CALL.REL.NOINC `($__internal_1_$__cuda_sm10x_tcgen05_guardrail_trap_phase_invalid_during_alloc) ;  /* 0x00000064002c7944 */ /* 0x026fea0003c00000 */
.L_x_62:
[----:B------:R-:W-:Y:S05]  /*3510*/  WARPSYNC.ALL ;  /* 0x0000000000007948 */ /* 0x000fea0003800000 */
[----:B------:R-:W4:Y:S01]  /*3520*/  S2UR UR4, SR_CgaCtaId ;  /* 0x00000000000479c3 */ /* 0x000f220000008800 */
[----:B------:R-:W-:Y:S01]  /*3530*/  UMOV UR26, 0x400 ;  /* 0x00000400001a7882 */ /* 0x000fe20000000000 */
[----:B------:R-:W-:-:S06]  /*3540*/  NOP ;  /* 0x0000000000007918 */ /* 0x000fcc0000000000 */
[----:B------:R-:W-:Y:S06]  /*3550*/  BAR.ARV 0x6, 0xa0 ;  /* 0x0182800000007b1d */ /* 0x000fec0000002000 */
[----:B------:R-:W1:Y:S01]  /*3560*/  LDCU UR6, c[0x0][0x38c] ;  /* 0x00007180ff0677ac */ /* 0x000e620008000800 */
[----:B------:R-:W-:Y:S01]  /*3570*/  LOP3.LUT R3, R3, 0xffff, RZ, 0xc0, !PT ;  /* 0x0000ffff03037812 */ /* 0x000fe200078ec0ff */
[----:B--2---:R-:W-:Y:S01]  /*3580*/  IMAD.MOV.U32 R9, RZ, RZ, 0x1 ;  /* 0x00000001ff097424 */ /* 0x004fe200078e00ff */
[----:B------:R-:W-:Y:S01]  /*3590*/  LOP3.LUT R2, R2, 0xffff, RZ, 0xc0, !PT ;  /* 0x0000ffff02027812 */ /* 0x000fe200078ec0ff */
[----:B------:R-:W-:Y:S01]  /*35a0*/  IMAD.MOV.U32 R8, RZ, RZ, RZ ;  /* 0x000000ffff087224 */ /* 0x000fe200078e00ff */
[----:B------:R-:W-:Y:S01]  /*35b0*/  R2UR UR28, R3 ;  /* 0x00000000031c72ca */ /* 0x000fe200000e0000 */
[----:B------:R-:W-:Y:S01]  /*35c0*/  UMOV UR32, URZ ;  /* 0x000000ff00207c82 */ /* 0x000fe20008000000 */
[----:B------:R-:W-:-:S02]  /*35d0*/  R2UR UR42, R2 ;  /* 0x00000000022a72ca */ /* 0x000fc400000e0000 */
[----:B------:R-:W-:Y:S01]  /*35e0*/  CS2R R2, SRZ ;  /* 0x0000000000027805 */ /* 0x000fe2000001ff00 */
[----:B------:R-:W-:Y:S01]  /*35f0*/  UMOV UR23, URZ ;  /* 0x000000ff00177c82 */ /* 0x000fe20008000000 */
[----:B----4-:R-:W-:Y:S01]  /*3600*/  ULEA UR26, UR4, UR26, 0x18 ;  /* 0x0000001a041a7291 */ /* 0x010fe2000f8ec0ff */
[----:B------:R-:W-:Y:S01]  /*3610*/  UMOV UR22, URZ ;  /* 0x000000ff00167c82 */ /* 0x000fe20008000000 */
[----:B------:R-:W-:Y:S02]  /*3620*/  UISETP.NE.AND UP3, UPT, UR48, URZ, UPT ;  /* 0x000000ff3000728c */ /* 0x000fe4000bf65270 */
[----:B------:R-:W-:Y:S02]  /*3630*/  UIADD3 UR4, UPT, UPT, UR26, 0x4300, URZ ;  /* 0x000043001a047890 */ /* 0x000fe4000fffe0ff */
[----:B------:R-:W-:-:S03]  /*3640*/  UIADD3 UR5, UPT, UPT, UR26, 0xa300, URZ ;  /* 0x0000a3001a057890 */ /* 0x000fc6000fffe0ff */
[----:B---3--:R-:W2:Y:S01]  /*3650*/  LDS R0, [UR26+0x130] ;  /* 0x0001301aff007984 */ /* 0x008ea20008000800 */
[----:B-1----:R-:W-:Y:S02]  /*3660*/  UIADD3 UR6, UPT, UPT, UR6, 0x3f, URZ ;  /* 0x0000003f06067890 */ /* 0x002fe4000fffe0ff */
[----:B------:R-:W-:Y:S02]  /*3670*/  USHF.R.U32.HI UR4, URZ, 0x4, UR4 ;  /* 0x00000004ff047899 */ /* 0x000fe40008011604 */
[----:B------:R-:W-:Y:S02]  /*3680*/  USHF.R.S32.HI UR33, URZ, 0x1f, UR6 ;  /* 0x0000001fff217899 */ /* 0x000fe40008011406 */
[----:B------:R-:W-:Y:S02]  /*3690*/  USHF.R.U32.HI UR5, URZ, 0x4, UR5 ;  /* 0x00000004ff057899 */ /* 0x000fe40008011605 */
[----:B------:R-:W-:Y:S02]  /*36a0*/  ULEA.HI UR33, UR33, UR6, URZ, 0x6 ;  /* 0x0000000621217291 */ /* 0x000fe4000f8f30ff */
[----:B------:R-:W-:-:S02]  /*36b0*/  ULOP3.LUT UR29, UR4, 0x3fff, URZ, 0xc0, !UPT ;  /* 0x00003fff041d7892 */ /* 0x000fc4000f8ec0ff */
[----:B------:R-:W-:Y:S01]  /*36c0*/  USHF.R.S32.HI UR33, URZ, 0x6, UR33 ;  /* 0x00000006ff217899 */ /* 0x000fe20008011421 */
[----:B------:R-:W-:Y:S01]  /*36d0*/  UMOV UR40, 0x0 ;  /* 0x0000000000287882 */ /* 0x000fe20000000000 */
[----:B------:R-:W-:Y:S02]  /*36e0*/  UMOV UR41, 0x8210010 ;  /* 0x0821001000297882 */ /* 0x000fe40000000000 */
[----:B------:R-:W-:Y:S02]  /*36f0*/  UISETP.LT.AND UP0, UPT, UR33, 0x1, UPT ;  /* 0x000000012100788c */ /* 0x000fe4000bf01270 */
[----:B------:R-:W-:Y:S02]  /*3700*/  ULOP3.LUT UR30, UR5, 0x3fff, URZ, 0xc0, !UPT ;  /* 0x00003fff051e7892 */ /* 0x000fe4000f8ec0ff */
[----:B------:R-:W-:Y:S02]  /*3710*/  ULOP3.LUT UR29, UR29, 0x10000, URZ, 0xfc, !UPT ;  /* 0x000100001d1d7892 */ /* 0x000fe4000f8efcff */
[----:B------:R-:W-:Y:S01]  /*3720*/  USEL UR43, UR33, 0x1, !UP0 ;  /* 0x00000001212b7887 */ /* 0x000fe2000c000000 */
[----:B------:R-:W-:Y:S01]  /*3730*/  UMOV UR38, 0x0 ;  /* 0x0000000000267882 */ /* 0x000fe20000000000 */
[----:B------:R-:W-:Y:S01]  /*3740*/  UMOV UR39, 0x8210010 ;  /* 0x0821001000277882 */ /* 0x000fe20000000000 */
[----:B------:R-:W-:Y:S01]  /*3750*/  UMOV UR36, 0x0 ;  /* 0x0000000000247882 */ /* 0x000fe20000000000 */
[----:B------:R-:W-:Y:S01]  /*3760*/  UMOV UR37, 0x8210010 ;  /* 0x0821001000257882 */ /* 0x000fe20000000000 */
[----:B------:R-:W-:Y:S01]  /*3770*/  UMOV UR34, 0x0 ;  /* 0x0000000000227882 */ /* 0x000fe20000000000 */
[----:B------:R-:W-:Y:S01]  /*3780*/  UMOV UR35, 0x8210010 ;  /* 0x0821001000237882 */ /* 0x000fe20000000000 */
[----:B--2---:R-:W-:-:S15]  /*3790*/  R2UR UR44, R0 ;  /* 0x00000000002c72ca */ /* 0x004fde00000e0000 */
.L_x_73:
[C---:B------:R-:W-:Y:S02]  /*37a0*/  LEA R0, R8.reuse, UR26, 0x3 ;  /* 0x0000001a08007c11 */ /* 0x040fe4000f8e18ff */
[----:B------:R-:W-:Y:S02]  /*37b0*/  SHF.L.U32 R4, R3, 0x1f, RZ ;  /* 0x0000001f03047819 */ /* 0x000fe400000006ff */
[----:B------:R-:W-:Y:S02]  /*37c0*/  LEA R5, R8, UR26, 0x4 ;  /* 0x0000001a08057c11 */ /* 0x000fe4000f8e20ff */
[----:B------:R-:W1:Y:S02]  /*37d0*/  SYNCS.PHASECHK.TRANS64.TRYWAIT P0, [R0+URZ+0x80], R4 ;  /* 0x00008004000075a7 */ /* 0x000e6400080011ff */
[----:B-1-3--:R-:W-:Y:S05]  /*37e0*/  @!P0 BRA `(.L_x_66) ;  /* 0x0000005800748947 */ /* 0x00afea0003800000 */
.L_x_164:
[----:B-1----:R-:W1:Y:S01]  /*37f0*/  LDS.128 R4, [R5+0x110] ;  /* 0x0001100005047984 */ /* 0x002e620000000c00 */
[----:B------:R-:W-:Y:S02]  /*3800*/  VIADD R0, R0, 0x90 ;  /* 0x0000009000007836 */ /* 0x000fe40000000000 */
[----:B------:R-:W-:Y:S01]  /*3810*/  VIADD R8, R8, 0x1 ;  /* 0x0000000108087836 */ /* 0x000fe20000000000 */
[----:B------:R-:W-:Y:S01]  /*3820*/  @!PT LDS RZ, [RZ] ;  /* 0x00000000fffff984 */ /* 0x000fe20000000800 */
[----:B------:R-:W-:Y:S01]  /*3830*/  @!PT LDS RZ, [RZ] ;  /* 0x00000000fffff984 */ /* 0x000fe20000000800 */
[----:B------:R-:W-:Y:S01]  /*3840*/  @!PT LDS RZ, [RZ] ;  /* 0x00000000fffff984 */ /* 0x000fe20000000800 */
[----:B------:R-:W-:Y:S01]  /*3850*/  @!PT LDS RZ, [RZ] ;  /* 0x00000000fffff984 */ /* 0x000fe20000000800 */
[----:B------:R2:W-:Y:S06]  /*3860*/  MEMBAR.ALL.CTA ;  /* 0x0000000000007992 */ /* 0x0005ec0000008000 */
[----:B--2---:R-:W2:Y:S01]  /*3870*/  FENCE.VIEW.ASYNC.S ;  /* 0x00000000000073c6 */ /* 0x004ea20000000000 */
[----:B------:R-:W-:-:S04]  /*3880*/  PRMT R0, RZ, 0x654, R0 ;  /* 0x00000654ff007816 */ /* 0x000fc80000000000 */
[----:B--2---:R2:W-:Y:S01]  /*3890*/  SYNCS.ARRIVE.TRANS64.RED.A1T0 RZ, [R0+URZ], RZ ;  /* 0x000000ff00ff79a7 */ /* 0x0045e200081004ff */
[----:B-1----:R-:W-:Y:S01]  /*38a0*/  LOP3.LUT P1, RZ, R6, 0x1, RZ, 0xc0, !PT ;  /* 0x0000000106ff7812 */ /* 0x002fe2000782c0ff */
[----:B--2---:R-:W-:-:S12]  /*38b0*/  BRA.U UP3, `(.L_x_67) ;  /* 0x0000000503087547 */ /* 0x004fd8000b800000 */
[----:B------:R-:W1:Y:S01]  /*38c0*/  LDCU UR4, c[0x0][0x38c] ;  /* 0x00007180ff0477ac */ /* 0x000e620008000800 */
[----:B------:R-:W-:Y:S02]  /*38d0*/  PLOP3.LUT P2, PT, PT, PT, PT, 0x80, 0x8 ;  /* 0x000000000008781c */ /* 0x000fe40003f4f070 */
[----:B------:R-:W-:Y:S01]  /*38e0*/  SHF.L.U32 R4, R9, 0x1f, RZ ;  /* 0x0000001f09047819 */ /* 0x000fe200000006ff */
[----:B------:R-:W-:Y:S02]  /*38f0*/  ULEA UR31, UR32, UR26, 0x3 ;  /* 0x0000001a201f7291 */ /* 0x000fe4000f8e18ff */
[----:B------:R-:W-:Y:S02]  /*3900*/  ULEA UR11, UR32, UR44, 0x6 ;  /* 0x0000002c200b7291 */ /* 0x000fe4000f8e30ff */
[----:B-1----:R-:W-:-:S06]  /*3910*/  UISETP.GE.AND UP0, UPT, UR4, 0x1, UPT ;  /* 0x000000010400788c */ /* 0x002fcc000bf06270 */
[----:B------:R-:W-:-:S05]  /*3920*/  PLOP3.LUT P0, PT, PT, PT, UP0, 0x80, 0x8 ;  /* 0x000000000008781c */ /* 0x000fca0003f0f008 */
[----:B------:R-:W-:-:S08]  /*3930*/  @UP0 ULEA UR4, UR23, UR26, 0x3 ;  /* 0x0000001a17040291 */ /* 0x000fd0000f8e18ff */
[----:B------:R-:W-:-:S04]  /*3940*/  @P0 SHF.L.U32 R0, R2, 0x1f, RZ ;  /* 0x0000001f02000819 */ /* 0x000fc800000006ff */
[----:B------:R1:W2:Y:S01]  /*3950*/  @P0 SYNCS.PHASECHK.TRANS64.TRYWAIT P2, [UR4], R0 ;  /* 0x00000000ff0005a7 */ /* 0x0002a20008041104 */
[----:B------:R-:W3:Y:S02]  /*3960*/  SYNCS.PHASECHK.TRANS64.TRYWAIT P0, [UR31+0xc0], R4 ;  /* 0x0000c004ff0075a7 */ /* 0x000ee4000800111f */
[----:B-123--:R-:W-:Y:S05]  /*3970*/  @!P0 BRA `(.L_x_68) ;  /* 0x0000005800248947 */ /* 0x00efea0003800000 */
.L_x_166:
[----:B------:R-:W-:Y:S01]  /*3980*/  UMOV UR27, UR22 ;  /* 0x00000016001b7c82 */ /* 0x000fe20008000000 */
[----:B------:R-:W-:Y:S05]  /*3990*/  BRA.U !UP0, `(.L_x_69) ;  /* 0x0000000108c07547 */ /* 0x000fea000b800000 */
[----:B------:R-:W-:Y:S02]  /*39a0*/  UIADD3 UR27, UPT, UPT, UR43, UR22, URZ ;  /* 0x000000162b1b7290 */ /* 0x000fe4000fffe0ff */
[----:B------:R-:W-:Y:S01]  /*39b0*/  UPLOP3.LUT UP2, UPT, UPT, UPT, UPT, 0x40, 0x4 ;  /* 0x000000000004789c */ /* 0x000fe20003f4e870 */
[----:B------:R-:W-:Y:S01]  /*39c0*/  UMOV UR24, UR33 ;  /* 0x0000002100187c82 */ /* 0x000fe20008000000 */
[----:B------:R-:W-:-:S09]  /*39d0*/  UMOV UR10, UR23 ;  /* 0x00000017000a7c82 */ /* 0x000fd20008000000 */
.L_x_72:
[----:B--2---:R-:W-:Y:S01]  /*39e0*/  ULEA UR5, UR10, UR26, 0x3 ;  /* 0x0000001a0a057291 */ /* 0x004fe2000f8e18ff */
[----:B---3--:R-:W-:Y:S11]  /*39f0*/  @P2 BRA `(.L_x_70) ;  /* 0x00000000000c2947 */ /* 0x008ff60003800000 */
[----:B-1----:R-:W-:Y:S04]  /*3a00*/  SHF.L.U32 R4, R2, 0x1f, RZ ;  /* 0x0000001f02047819 */ /* 0x002fe800000006ff */
[----:B------:R-:W1:Y:S02]  /*3a10*/  SYNCS.PHASECHK.TRANS64.TRYWAIT P0, [UR5], R4 ;  /* 0x00000004ff0075a7 */ /* 0x000e640008001105 */
[----:B-1----:R-:W-:Y:S05]  /*3a20*/  @!P0 BRA `(.L_x_71) ;  /* 0x0000005800108947 */ /* 0x002fea0003800000 */
.L_x_70:
[----:B------:R-:W-:Y:S01]  /*3a30*/  UISETP.NE.AND UP0, UPT, UR24, 0x1, UPT ;  /* 0x000000011800788c */ /* 0x000fe2000bf05270 */
[----:B------:R-:W-:Y:S01]  /*3a40*/  PLOP3.LUT P2, PT, PT, PT, PT, 0x80, 0x8 ;  /* 0x000000000008781c */ /* 0x000fe20003f4f070 */
[----:B------:R-:W-:Y:S02]  /*3a50*/  UIADD3 UR4, UPT, UPT, UR10, 0x1, URZ ;  /* 0x000000010a047890 */ /* 0x000fe4000fffe0ff */
[----:B------:R-:W-:Y:S02]  /*3a60*/  UIADD3 UR25, UPT, UPT, UR5, 0x18, URZ ;  /* 0x0000001805197890 */ /* 0x000fe4000fffe0ff */
[----:B------:R-:W-:Y:S01]  /*3a70*/  UISETP.NE.AND UP1, UPT, UR4, 0x3, UPT ;  /* 0x000000030400788c */ /* 0x000fe2000bf25270 */
[----:B------:R-:W-:Y:S01]  /*3a80*/  PLOP3.LUT P0, PT, PT, PT, UP0, 0x80, 0x8 ;  /* 0x000000000008781c */ /* 0x000fe20003f0f008 */
[----:B------:R-:W-:Y:S02]  /*3a90*/  UIADD3 UR22, UPT, UPT, UR22, 0x1, URZ ;  /* 0x0000000116167890 */ /* 0x000fe4000fffe0ff */
[----:B------:R-:W-:Y:S02]  /*3aa0*/  USEL UR6, URZ, 0x1, UP1 ;  /* 0x00000001ff067887 */ /* 0x000fe40008800000 */
[----:B------:R-:W-:Y:S02]  /*3ab0*/  USEL UR23, UR4, URZ, UP1 ;  /* 0x000000ff04177287 */ /* 0x000fe40008800000 */
[----:B------:R-:W-:Y:S02]  /*3ac0*/  UIADD3 UR24, UPT, UPT, UR24, -0x1, URZ ;  /* 0xffffffff18187890 */ /* 0x000fe4000fffe0ff */
[----:B------:R-:W-:Y:S01]  /*3ad0*/  @UP0 ULEA UR4, UR23, UR26, 0x3 ;  /* 0x0000001a17040291 */ /* 0x000fe2000f8e18ff */
[----:B------:R-:W-:Y:S01]  /*3ae0*/  LOP3.LUT R2, R2, UR6, RZ, 0x3c, !PT ;  /* 0x0000000602027c12 */ /* 0x000fe2000f8e3cff */
[----:B------:R-:W-:Y:S02]  /*3af0*/  ULEA UR6, UR10, UR30, 0x9 ;  /* 0x0000001e0a067291 */ /* 0x000fe4000f8e48ff */
[----:B------:R-:W-:Y:S01]  /*3b00*/  UISETP.NE.AND UP0, UPT, UR22, UR27, UPT ;  /* 0x0000001b1600728c */ /* 0x000fe2000bf05270 */
[----:B-1----:R-:W-:Y:S01]  /*3b10*/  @P0 SHF.L.U32 R0, R2, 0x1f, RZ ;  /* 0x0000001f02000819 */ /* 0x002fe200000006ff */
[----:B------:R-:W-:Y:S02]  /*3b20*/  UIADD3 UR20, UPT, UPT, UR6, 0x80, URZ ;  /* 0x0000008006147890 */ /* 0x000fe4000fffe0ff */
[----:B------:R-:W-:Y:S01]  /*3b30*/  UIADD3 UR16, UPT, UPT, UR6, 0x100, URZ ;  /* 0x0000010006107890 */ /* 0x000fe2000fffe0ff */
[----:B------:R2:W3:Y:S01]  /*3b40*/  @P0 SYNCS.PHASECHK.TRANS64.TRYWAIT P2, [UR4], R0 ;  /* 0x00000000ff0005a7 */ /* 0x0004e20008041104 */
[----:B------:R-:W-:Y:S02]  /*3b50*/  ULEA UR4, UR10, UR29, 0x9 ;  /* 0x0000001d0a047291 */ /* 0x000fe4000f8e48ff */
[----:B------:R-:W-:Y:S02]  /*3b60*/  UIADD3 UR12, UPT, UPT, UR6, 0x180, URZ ;  /* 0x00000180060c7890 */ /* 0x000fe4000fffe0ff */
[----:B------:R-:W-:Y:S02]  /*3b70*/  UIADD3 UR18, UPT, UPT, UR4, 0x2, URZ ;  /* 0x0000000204127890 */ /* 0x000fe4000fffe0ff */
[----:B------:R-:W-:Y:S02]  /*3b80*/  UIADD3 UR14, UPT, UPT, UR4, 0x4, URZ ;  /* 0x00000004040e7890 */ /* 0x000fe4000fffe0ff */
[----:B------:R-:W-:Y:S01]  /*3b90*/  UIADD3 UR8, UPT, UPT, UR4, 0x6, URZ ;  /* 0x0000000604087890 */ /* 0x000fe2000fffe0ff */
[----:B------:R-:W-:Y:S01]  /*3ba0*/  UMOV UR7, 0x40004040 ;  /* 0x4000404000077882 */ /* 0x000fe20000000000 */
[----:B------:R-:W-:Y:S01]  /*3bb0*/  UMOV UR5, 0x40004040 ;  /* 0x4000404000057882 */ /* 0x000fe20000000000 */
[----:B------:R-:W-:Y:S01]  /*3bc0*/  UMOV UR21, 0x40004040 ;  /* 0x4000404000157882 */ /* 0x000fe20000000000 */
[----:B------:R2:W-:Y:S01]  /*3bd0*/  UTCHMMA.2CTA gdesc[UR4], gdesc[UR6], tmem[UR11], tmem[UR40], idesc[UR41], UP2 ;  /* 0x00ff2806040075ea */ /* 0x0005e2000920000b */
[----:B------:R-:W-:Y:S01]  /*3be0*/  UPLOP3.LUT UP2, UPT, UPT, UPT, UPT, 0x80, 0x8 ;  /* 0x000000000008789c */ /* 0x000fe20003f4f070 */
[----:B------:R-:W-:Y:S01]  /*3bf0*/  UMOV UR19, 0x40004040 ;  /* 0x4000404000137882 */ /* 0x000fe20000000000 */
[----:B------:R-:W-:Y:S01]  /*3c00*/  UMOV UR17, 0x40004040 ;  /* 0x4000404000117882 */ /* 0x000fe20000000000 */
[----:B------:R2:W-:Y:S01]  /*3c10*/  UTCHMMA.2CTA gdesc[UR18], gdesc[UR20], tmem[UR11], tmem[UR38], idesc[UR39], UPT ;  /* 0x00ff2614120075ea */ /* 0x0005e2000ba0000b */
[----:B------:R-:W-:Y:S01]  /*3c20*/  UMOV UR15, 0x40004040 ;  /* 0x40004040000f7882 */ /* 0x000fe20000000000 */
[----:B------:R-:W-:Y:S01]  /*3c30*/  UMOV UR13, 0x40004040 ;  /* 0x40004040000d7882 */ /* 0x000fe20000000000 */
[----:B------:R-:W-:Y:S01]  /*3c40*/  UMOV UR9, 0x40004040 ;  /* 0x4000404000097882 */ /* 0x000fe20000000000 */
[----:B------:R2:W-:Y:S01]  /*3c50*/  UTCHMMA.2CTA gdesc[UR14], gdesc[UR16], tmem[UR11], tmem[UR36], idesc[UR37], UPT ;  /* 0x00ff24100e0075ea */ /* 0x0005e2000ba0000b */
[----:B------:R2:W-:Y:S01]  /*3c60*/  UTCHMMA.2CTA gdesc[UR8], gdesc[UR12], tmem[UR11], tmem[UR34], idesc[UR35], UPT ;  /* 0x00ff220c080075ea */ /* 0x0005e2000ba0000b */
[----:B------:R2:W-:Y:S01]  /*3c70*/  UTCBAR.2CTA.MULTICAST [UR25], URZ, UR28 ;  /* 0x000000ff190073e9 */ /* 0x0005e2000820081c */
[----:B------:R-:W-:Y:S01]  /*3c80*/  UMOV UR10, UR23 ;  /* 0x00000017000a7c82 */ /* 0x000fe20008000000 */
[----:B------:R-:W-:Y:S05]  /*3c90*/  BRA.U UP0, `(.L_x_72) ;  /* 0xfffffffd00507547 */ /* 0x000fea000b83ffff */
.L_x_69:
[----:B--2---:R-:W-:Y:S01]  /*3ca0*/  UIADD3 UR4, UPT, UPT, UR31, 0xa0, URZ ;  /* 0x000000a01f047890 */ /* 0x004fe2000fffe0ff */
[----:B------:R-:W-:-:S08]  /*3cb0*/  UMOV UR22, UR27 ;  /* 0x0000001b00167c82 */ /* 0x000fd00008000000 */
[----:B------:R2:W-:Y:S01]  /*3cc0*/  UTCBAR.2CTA.MULTICAST [UR4], URZ, UR42 ;  /* 0x000000ff040073e9 */ /* 0x0005e2000820082a */
[----:B------:R-:W-:Y:S02]  /*3cd0*/  NOP ;  /* 0x0000000000007918 */ /* 0x000fe40000000000 */
.L_x_67:
[----:B--2---:R-:W-:Y:S01]  /*3ce0*/  UIADD3 UR4, UPT, UPT, UR32, 0x1, URZ ;  /* 0x0000000120047890 */ /* 0x004fe2000fffe0ff */
[----:B------:R-:W-:-:S03]  /*3cf0*/  ISETP.NE.AND P0, PT, R8, 0x2, PT ;  /* 0x000000020800780c */ /* 0x000fc60003f05270 */
[----:B------:R-:W-:Y:S01]  /*3d00*/  UISETP.NE.AND UP0, UPT, UR4, 0x4, UPT ;  /* 0x000000040400788c */ /* 0x000fe2000bf05270 */
[----:B-1----:R-:W-:Y:S02]  /*3d10*/  SEL R0, RZ, 0x1, P0 ;  /* 0x00000001ff007807 */ /* 0x002fe40000000000 */
[----:B------:R-:W-:Y:S01]  /*3d20*/  SEL R8, R8, RZ, P0 ;  /* 0x000000ff08087207 */ /* 0x000fe20000000000 */
[----:B------:R-:W-:Y:S01]  /*3d30*/  USEL UR5, URZ, 0x1, UP0 ;  /* 0x00000001ff057887 */ /* 0x000fe20008000000 */
[----:B------:R-:W-:Y:S01]  /*3d40*/  LOP3.LUT R3, R3, R0, RZ, 0x3c, !PT ;  /* 0x0000000003037212 */ /* 0x000fe200078e3cff */
[----:B------:R-:W-:-:S04]  /*3d50*/  USEL UR32, UR4, URZ, UP0 ;  /* 0x000000ff04207287 */ /* 0x000fc80008000000 */
[----:B------:R-:W-:Y:S01]  /*3d60*/  LOP3.LUT R9, R9, UR5, RZ, 0x3c, !PT ;  /* 0x0000000509097c12 */ /* 0x000fe2000f8e3cff */
[----:B------:R-:W-:Y:S07]  /*3d70*/  @P1 BRA `(.L_x_73) ;  /* 0xfffffff800881947 */ /* 0x000fee000383ffff */
[----:B------:R-:W1:Y:S01]  /*3d80*/  S2UR UR8, SR_CgaCtaId ;  /* 0x00000000000879c3 */ /* 0x000e620000008800 */
[----:B------:R-:W-:Y:S01]  /*3d90*/  ELECT P0, URZ, PT ;  /* 0x0000000000ff782f */ /* 0x000fe20003800000 */
[----:B------:R-:W-:Y:S01]  /*3da0*/  HFMA2 R0, -RZ, RZ, 0, 5.9604644775390625e-08 ;  /* 0x00000001ff007431 */ /* 0x000fe200000001ff */
[----:B------:R-:W-:-:S05]  /*3db0*/  UMOV UR4, 0x40 ;  /* 0x0000004000047882 */ /* 0x000fca0000000000 */
[----:B------:R-:W-:Y:S01]  /*3dc0*/  UVIRTCOUNT.DEALLOC.SMPOOL 0x80 ;  /* 0x000000800000784c */ /* 0x000fe20000000000 */
[----:B------:R-:W-:Y:S02]  /*3dd0*/  UISETP.NE.AND UP1, UPT, UR48, URZ, UPT ;  /* 0x000000ff3000728c */ /* 0x000fe4000bf25270 */
[----:B-1----:R-:W-:-:S09]  /*3de0*/  ULEA UR8, UR8, UR4, 0x18 ;  /* 0x0000000408087291 */ /* 0x002fd2000f8ec0ff */
[----:B------:R1:W-:Y:S01]  /*3df0*/  @P0 STS.U8 [UR8+0x1c], R0 ;  /* 0x00001c00ff000988 */ /* 0x0003e20008000008 */
[----:B------:R-:W-:Y:S05]  /*3e00*/  BRA.U UP1, `(.L_x_74) ;  /* 0x0000000101a07547 */ /* 0x000fea000b800000 */
[----:B------:R-:W-:Y:S01]  /*3e10*/  UIADD3 UR7, UPT, UPT, UR26, 0xc0, URZ ;  /* 0x000000c01a077890 */ /* 0x000fe2000fffe0ff */
[----:B------:R-:W-:-:S03]  /*3e20*/  SHF.L.U32 R2, R9, 0x1f, RZ ;  /* 0x0000001f09027819 */ /* 0x000fc600000006ff */
[----:B------:R-:W-:-:S09]  /*3e30*/  ULEA UR4, UR32, UR7, 0x3 ;  /* 0x0000000720047291 */ /* 0x000fd2000f8e18ff */
[----:B------:R-:W2:Y:S02]  /*3e40*/  SYNCS.PHASECHK.TRANS64.TRYWAIT P0, [UR4], R2 ;  /* 0x00000002ff0075a7 */ /* 0x000ea40008001104 */
[----:B--2---:R-:W-:Y:S05]  /*3e50*/  @!P0 BRA `(.L_x_75) ;  /* 0x00000054001c8947 */ /* 0x004fea0003800000 */
.L_x_169:
[----:B------:R-:W-:-:S04]  /*3e60*/  UIADD3 UR4, UPT, UPT, UR32, 0x1, URZ ;  /* 0x0000000120047890 */ /* 0x000fc8000fffe0ff */
[----:B------:R-:W-:-:S04]  /*3e70*/  UISETP.NE.AND UP0, UPT, UR4, 0x4, UPT ;  /* 0x000000040400788c */ /* 0x000fc8000bf05270 */
[----:B------:R-:W-:Y:S02]  /*3e80*/  USEL UR6, URZ, 0x1, UP0 ;  /* 0x00000001ff067887 */ /* 0x000fe40008000000 */
[----:B------:R-:W-:-:S04]  /*3e90*/  USEL UR4, UR4, URZ, UP0 ;  /* 0x000000ff04047287 */ /* 0x000fc80008000000 */
[----:B------:R-:W-:Y:S01]  /*3ea0*/  ULEA UR5, UR4, UR7, 0x3 ;  /* 0x0000000704057291 */ /* 0x000fe2000f8e18ff */
[----:B-1----:R-:W-:-:S04]  /*3eb0*/  LOP3.LUT R2, R9, UR6, RZ, 0x3c, !PT ;  /* 0x0000000609027c12 */ /* 0x002fc8000f8e3cff */
[----:B------:R-:W-:-:S04]  /*3ec0*/  SHF.L.U32 R3, R2, 0x1f, RZ ;  /* 0x0000001f02037819 */ /* 0x000fc800000006ff */
[----:B------:R-:W1:Y:S02]  /*3ed0*/  SYNCS.PHASECHK.TRANS64.TRYWAIT P0, [UR5], R3 ;  /* 0x00000003ff0075a7 */ /* 0x000e640008001105 */
[----:B-1----:R-:W-:Y:S05]  /*3ee0*/  @!P0 BRA `(.L_x_76) ;  /* 0x0000005400108947 */ /* 0x002fea0003800000 */
.L_x_171:
        /* <DEDUP_REMOVED lines=9> */
.L_x_173:
[----:B------:R-:W-:-:S04]  /*3f80*/  UIADD3 UR4, UPT, UPT, UR4, 0x1, URZ ;  /* 0x0000000104047890 */ /* 0x000fc8000fffe0ff */
[----:B------:R-:W-:-:S04]  /*3f90*/  UISETP.NE.AND UP0, UPT, UR4, 0x4, UPT ;  /* 0x000000040400788c */ /* 0x000fc8000bf05270 */
[----:B------:R-:W-:Y:S02]  /*3fa0*/  USEL UR5, URZ, 0x1, UP0 ;  /* 0x00000001ff057887 */ /* 0x000fe40008000000 */
[----:B------:R-:W-:-:S04]  /*3fb0*/  USEL UR4, UR4, URZ, UP0 ;  /* 0x000000ff04047287 */ /* 0x000fc80008000000 */
[----:B------:R-:W-:Y:S01]  /*3fc0*/  ULEA UR4, UR4, UR7, 0x3 ;  /* 0x0000000704047291 */ /* 0x000fe2000f8e18ff */
[----:B------:R-:W-:-:S04]  /*3fd0*/  LOP3.LUT R2, R2, UR5, RZ, 0x3c, !PT ;  /* 0x0000000502027c12 */ /* 0x000fc8000f8e3cff */
[----:B------:R-:W-:Y:S01]  /*3fe0*/  SHF.L.U32 R2, R2, 0x1f, RZ ;  /* 0x0000001f02027819 */ /* 0x000fe200000006ff */
[----:B-1----:R-:W-:-:S04]  /*3ff0*/  IMAD.U32 R0, RZ, RZ, UR4 ;  /* 0x00000004ff007e24 */ /* 0x002fc8000f8e00ff */
[----:B------:R1:W2:Y:S03]  /*4000*/  SYNCS.PHASECHK.TRANS64.TRYWAIT P0, [R0+URZ], R2 ;  /* 0x00000002000075a7 */ /* 0x0002a600080011ff */
[----:B--2---:R-:W-:Y:S05]  /*4010*/  @!P0 NANOSLEEP.SYNCS 0x989680 ;  /* 0x009896800000895d */ /* 0x004fea0003900000 */
[----:B------:R-:W2:Y:S02]  /*4020*/  @!P0 SYNCS.PHASECHK.TRANS64 P0, [R0+URZ], R2 ;  /* 0x00000002000085a7 */ /* 0x000ea400080010ff */
[----:B--2---:R-:W-:Y:S05]  /*4030*/  @P0 BRA `(.L_x_78) ;  /* 0x0000000000200947 */ /* 0x004fea0003800000 */
.L_x_79:
[----:B--2---:R2:W4:Y:S02]  /*4040*/  SYNCS.PHASECHK.TRANS64.TRYWAIT P0, [R0+URZ], R2 ;  /* 0x00000002000075a7 */ /* 0x00452400080011ff */
[----:B----4-:R-:W-:Y:S05]  /*4050*/  @!P0 NANOSLEEP.SYNCS 0x989680 ;  /* 0x009896800000895d */ /* 0x010fea0003900000 */
[----:B------:R-:W4:Y:S02]  /*4060*/  @!P0 SYNCS.PHASECHK.TRANS64 P0, [R0+URZ], R2 ;  /* 0x00000002000085a7 */ /* 0x000f2400080010ff */
[----:B----4-:R-:W-:Y:S05]  /*4070*/  @!P0 BRA `(.L_x_79) ;  /* 0xfffffffc00f08947 */ /* 0x010fea000383ffff */
[----:B------:R-:W-:Y:S05]  /*4080*/  BRA `(.L_x_78) ;  /* 0x00000000000c7947 */ /* 0x000fea0003800000 */
.L_x_74:
[----:B------:R-:W-:-:S04]  /*4090*/  UIADD3 UR4, UPT, UPT, UR26, 0x100, URZ ;  /* 0x000001001a047890 */ /* 0x000fc8000fffe0ff */
[----:B------:R-:W-:-:S09]  /*40a0*/  UPRMT UR4, UR49, 0x654, UR4 ;  /* 0x0000065431047896 */ /* 0x000fd20008000004 */
[----:B------:R-:W-:Y:S03]  /*40b0*/  SYNCS.ARRIVE.TRANS64.RED.A1T0 RZ, [UR4], RZ ;  /* 0x000000ffffff79a7 */ /* 0x000fe60008100404 */
.L_x_78:
[----:B-12---:R-:W-:Y:S01]  /*40c0*/  SHF.L.U32 R2, RZ, 0x1f, RZ ;  /* 0x0000001fff027819 */ /* 0x006fe200000006ff */
[----:B------:R-:W-:Y:S01]  /*40d0*/  UIADD3 UR4, UPT, UPT, UR26, 0x100, URZ ;  /* 0x000001001a047890 */ /* 0x000fe2000fffe0ff */
[----:B------:R-:W-:Y:S02]  /*40e0*/  PLOP3.LUT P0, PT, PT, PT, UP1, 0x80, 0x8 ;  /* 0x000000000008781c */ /* 0x000fe40003f0f018 */
[----:B------:R-:W1:Y:S02]  /*40f0*/  SYNCS.PHASECHK.TRANS64.TRYWAIT P1, [UR26+0x100], R2 ;  /* 0x00010002ff0075a7 */ /* 0x000e64000802111a */
[----:B-1----:R-:W-:Y:S09]  /*4100*/  @!P1 BRA `(.L_x_80) ;  /* 0x0000005000b89947 */ /* 0x002ff20003800000 */
.L_x_175:
[----:B------:R-:W-:Y:S01]  /*4110*/  @!UP1 UPRMT UR4, UR49, 0x654, UR4 ;  /* 0x0000065431049896 */ /* 0x000fe20008000004 */
[----:B------:R-:W-:Y:S01]  /*4120*/  UMOV UR5, 0xffff ;  /* 0x0000ffff00057882 */ /* 0x000fe20000000000 */
[----:B------:R-:W-:-:S07]  /*4130*/  UMOV UR6, 0x1 ;  /* 0x0000000100067882 */ /* 0x000fce0000000000 */
[----:B------:R-:W-:Y:S01]  /*4140*/  @!P0 SYNCS.ARRIVE.TRANS64.RED.A1T0 RZ, [UR4], RZ ;  /* 0x000000ffffff89a7 */ /* 0x000fe20008100404 */
[----:B------:R-:W-:Y:S01]  /*4150*/  NOP ;  /* 0x0000000000007918 */ /* 0x000fe20000000000 */
[----:B-1----:R-:W1:Y:S01]  /*4160*/  LDS R0, [UR8+0x14] ;  /* 0x00001408ff007984 */ /* 0x002e620008000800 */
[----:B------:R-:W-:-:S04]  /*4170*/  ULOP3.LUT UR4, UR44, 0xffff, URZ, 0xc0, !UPT ;  /* 0x0000ffff2c047892 */ /* 0x000fc8000f8ec0ff */
[----:B------:R-:W-:-:S04]  /*4180*/  USHF.R.U32.HI UR4, URZ, 0x5, UR4 ;  /* 0x00000005ff047899 */ /* 0x000fc80008011604 */
[----:B------:R-:W-:Y:S02]  /*4190*/  USHF.L.U32 UR5, UR5, UR4, URZ ;  /* 0x0000000405057299 */ /* 0x000fe400080006ff */
[----:B------:R-:W-:-:S04]  /*41a0*/  USHF.L.U32 UR4, UR6, UR4, URZ ;  /* 0x0000000406047299 */ /* 0x000fc800080006ff */
[----:B-1----:R-:W-:-:S04]  /*41b0*/  LOP3.LUT R0, R0, UR5, RZ, 0xc0, !PT ;  /* 0x0000000500007c12 */ /* 0x002fc8000f8ec0ff */
[----:B------:R-:W-:-:S13]  /*41c0*/  ISETP.NE.AND P0, PT, R0, UR5, PT ;  /* 0x0000000500007c0c */ /* 0x000fda000bf05270 */
[----:B------:R-:W-:Y:S05]  /*41d0*/  @P0 BRA `(.L_x_81) ;  /* 0x0000000000580947 */ /* 0x000fea0003800000 */
[----:B------:R-:W1:Y:S02]  /*41e0*/  LDS R0, [UR8+0x18] ;  /* 0x00001808ff007984 */ /* 0x000e640008000800 */
[----:B-1----:R-:W-:-:S04]  /*41f0*/  LOP3.LUT R0, R0, UR4, RZ, 0xc0, !PT ;  /* 0x0000000400007c12 */ /* 0x002fc8000f8ec0ff */
[----:B------:R-:W-:-:S13]  /*4200*/  ISETP.NE.AND P0, PT, R0, UR4, PT ;  /* 0x0000000400007c0c */ /* 0x000fda000bf05270 */
[----:B------:R-:W-:Y:S05]  /*4210*/  @P0 BRA `(.L_x_82) ;  /* 0x00000000003c0947 */ /* 0x000fea0003800000 */
[----:B------:R-:W1:Y:S01]  /*4220*/  S2R R2, SR_LANEID ;  /* 0x0000000000027919 */ /* 0x000e620000000000 */
[----:B------:R-:W-:-:S06]  /*4230*/  ULOP3.LUT UR5, URZ, UR5, URZ, 0x33, !UPT ;  /* 0x00000005ff057292 */ /* 0x000fcc000f8e33ff */
[----:B------:R-:W-:-:S04]  /*4240*/  IMAD.U32 R0, RZ, RZ, UR5 ;  /* 0x00000005ff007e24 */ /* 0x000fc8000f8e00ff */
[----:B------:R2:W4:Y:S02]  /*4250*/  REDUX UR7, R0 ;  /* 0x00000000000773c4 */ /* 0x0005240000000000 */
[----:B------:R1:W-:Y:S01]  /*4260*/  UTCATOMSWS.AND URZ, UR5 ;  /* 0x0000000500ff79e3 */ /* 0x0003e20008000000 */
[----:B--2---:R-:W-:Y:S01]  /*4270*/  LOP3.LUT R0, RZ, UR4, RZ, 0x33, !PT ;  /* 0x00000004ff007c12 */ /* 0x004fe2000f8e33ff */
[----:B------:R-:W-:Y:S02]  /*4280*/  VOTEU.ANY UR4, UPT, PT ;  /* 0x0000000000047886 */ /* 0x000fe400038e0100 */
[----:B------:R-:W-:Y:S02]  /*4290*/  UFLO.U32 UR4, UR4 ;  /* 0x00000004000472bd */ /* 0x000fe400080e0000 */
[----:B------:R-:W2:Y:S04]  /*42a0*/  REDUX UR6, R0 ;  /* 0x00000000000673c4 */ /* 0x000ea80000000000 */
[----:B-1----:R-:W-:-:S02]  /*42b0*/  ISETP.EQ.U32.AND P0, PT, R2, UR4, PT ;  /* 0x0000000402007c0c */ /* 0x002fc4000bf02070 */
[----:B----4-:R-:W-:-:S11]  /*42c0*/  MOV R2, UR7 ;  /* 0x0000000700027c02 */ /* 0x010fd60008000f00 */
[----:B------:R1:W-:Y:S01]  /*42d0*/  @P0 ATOMS.AND RZ, [UR8+0x14], R2 ;  /* 0x00001402ffff098c */ /* 0x0003e2000a800008 */
[----:B--2---:R-:W-:-:S05]  /*42e0*/  IMAD.U32 R0, RZ, RZ, UR6 ;  /* 0x00000006ff007e24 */ /* 0x004fca000f8e00ff */
[----:B------:R1:W-:Y:S01]  /*42f0*/  @P0 ATOMS.AND RZ, [UR8+0x18], R0 ;  /* 0x00001800ffff098c */ /* 0x0003e2000a800008 */
[----:B------:R-:W-:Y:S05]  /*4300*/  BRA `(.L_x_83) ;  /* 0x0000000000147947 */ /* 0x000fea0003800000 */
.L_x_82:
[----:B------:R-:W-:Y:S02]  /*4310*/  MOV R2, 0x4330 ;  /* 0x0000433000027802 */ /* 0x000fe40000000f00 */
[----:B---3-5:R-:W-:Y:S05]  /*4320*/  CALL.REL.NOINC `($__internal_0_$__cuda_sm10x_tcgen05_guardrail_trap_col_being_dealloced_not_returned_by_alloc) ;  /* 0x0000005400987944 */ /* 0x028fea0003c00000 */
[----:B------:R-:W-:Y:S05]  /*4330*/  BRA `(.L_x_83) ;  /* 0x0000000000087947 */ /* 0x000fea0003800000 */
.L_x_81:
[----:B------:R-:W-:Y:S02]  /*4340*/  MOV R2, 0x4360 ;  /* 0x0000436000027802 */ /* 0x000fe40000000f00 */
[----:B---3-5:R-:W-:Y:S05]  /*4350*/  CALL.REL.NOINC `($__internal_2_$__cuda_sm10x_tcgen05_guardrail_trap_unallocated_columns_being_dealloced) ;  /* 0x0000005400a47944 */ /* 0x028fea0003c00000 */
.L_x_83:
[----:B------:R-:W-:Y:S01]  /*4360*/  NOP ;  /* 0x0000000000007918 */ /* 0x000fe20000000000 */
[----:B------:R-:W-:Y:S05]  /*4370*/  EXIT ;  /* 0x000000000000794d */ /* 0x000fea0003800000 */
.L_x_54:
[----:B------:R-:W-:-:S09]  /*4380*/  UISETP.NE.OR UP0, UPT, UR23, 0x3, !UP4 ;  /* 0x000000031700788c */ /* 0x000fd2000e705670 */
[----:B------:R-:W-:Y:S05]  /*4390*/  BRA.U UP0, `(.L_x_84) ;  /* 0x0000001100b87547 */ /* 0x000fea000b800000 */
[----:B------:R-:W2:Y:S01]  /*43a0*/  LDCU UR31, c[0x0][0x370] ;  /* 0x00006e00ff1f77ac */ /* 0x000ea20008000800 */
[----:B------:R-:W3:Y:S01]  /*43b0*/  LDC.64 R16, c[0x0][0x348] ;  /* 0x0000d200ff107b82 */ /* 0x000ee20000000a00 */
[----:B------:R-:W-:Y:S02]  /*43c0*/  HFMA2 R13, -RZ, RZ, 0, 0 ;  /* 0x00000000ff0d7431 */ /* 0x000fe400000001ff */
[----:B------:R-:W-:Y:S01]  /*43d0*/  IMAD.MOV.U32 R15, RZ, RZ, 0x1 ;  /* 0x00000001ff0f7424 */ /* 0x000fe200078e00ff */
[----:B------:R-:W2:Y:S01]  /*43e0*/  LDCU.128 UR48, c[0x0][0xb10] ;  /* 0x00016200ff3077ac */ /* 0x000ea20008000c00 */
[----:B------:R-:W-:Y:S01]  /*43f0*/  IMAD.MOV.U32 R14, RZ, RZ, RZ ;  /* 0x000000ffff0e7224 */ /* 0x000fe200078e00ff */
[----:B------:R-:W-:Y:S01]  /*4400*/  MOV R7, 0x1000 ;  /* 0x0000100000077802 */ /* 0x000fe20000000f00 */
[----:B------:R-:W4:Y:S01]  /*4410*/  LDCU UR30, c[0x0][0x374] ;  /* 0x00006e80ff1e77ac */ /* 0x000f220008000800 */
[----:B------:R-:W1:Y:S01]  /*4420*/  LDC.64 R2, c[0x0][0x888] ;  /* 0x00022200ff027b82 */ /* 0x000e620000000a00 */
[----:B------:R-:W4:Y:S01]  /*4430*/  LDCU UR15, c[0x0][0xb0c] ;  /* 0x00016180ff0f77ac */ /* 0x000f220008000800 */
[----:B------:R-:W3:Y:S06]  /*4440*/  LDCU UR52, c[0x0][0xb20] ;  /* 0x00016400ff3477ac */ /* 0x000eec0008000800 */
[----:B------:R-:W1:Y:S01]  /*4450*/  LDC.64 R4, c[0x0][0x890] ;  /* 0x00022400ff047b82 */ /* 0x000e620000000a00 */
[----:B------:R-:W3:Y:S01]  /*4460*/  LDCU UR4, c[0x0][0xb30] ;  /* 0x00016600ff0477ac */ /* 0x000ee20008000800 */
[----:B------:R-:W-:Y:S01]  /*4470*/  UMOV UR21, 0x400 ;  /* 0x0000040000157882 */ /* 0x000fe20000000000 */
[----:B--2---:R-:W-:-:S02]  /*4480*/  UIMAD.WIDE.U32 UR6, UR31, UR48, URZ ;  /* 0x000000301f0672a5 */ /* 0x004fc4000f8e00ff */
[----:B----4-:R-:W-:Y:S02]  /*4490*/  UIMAD.WIDE.U32 UR8, UR30, UR51, URZ ;  /* 0x000000331e0872a5 */ /* 0x010fe4000f8e00ff */
[----:B------:R-:W-:Y:S02]  /*44a0*/  ULEA UR21, UR47, UR21, 0x18 ;  /* 0x000000152f157291 */ /* 0x000fe4000f8ec0ff */
[----:B------:R-:W-:Y:S02]  /*44b0*/  UPLOP3.LUT UP2, UPT, UPT, UPT, UPT, 0x40, 0x4 ;  /* 0x000000000004789c */ /* 0x000fe40003f4e870 */
[----:B------:R-:W-:Y:S01]  /*44c0*/  UIADD3 UR37, UPT, UPT, UR21, 0x48, URZ ;  /* 0x0000004815257890 */ /* 0x000fe2000fffe0ff */
[----:B------:R-:W-:Y:S01]  /*44d0*/  UMOV UR6, UR7 ;  /* 0x0000000700067c82 */ /* 0x000fe20008000000 */
[----:B------:R-:W-:Y:S01]  /*44e0*/  UMOV UR38, UR9 ;  /* 0x0000000900267c82 */ /* 0x000fe20008000000 */
[----:B------:R-:W-:Y:S02]  /*44f0*/  UISETP.GE.AND UP0, UPT, UR45, 0x1, UPT ;  /* 0x000000012d00788c */ /* 0x000fe4000bf06270 */
[----:B------:R-:W-:Y:S01]  /*4500*/  UISETP.NE.AND UP4, UPT, UR45, 0x1, UPT ;  /* 0x000000012d00788c */ /* 0x000fe2000bf85270 */
[----:B------:R-:W2:Y:S01]  /*4510*/  LDCU.64 UR22, c[0x0][0xb28] ;  /* 0x00016500ff1677ac */ /* 0x000ea20008000a00 */
[----:B------:R-:W-:-:S02]  /*4520*/  UISETP.NE.AND UP6, UPT, UR15, 0x1, UPT ;  /* 0x000000010f00788c */ /* 0x000fc4000bfc5270 */
[----:B------:R-:W-:Y:S02]  /*4530*/  UISETP.NE.AND UP5, UPT, UR50, 0x1, UPT ;  /* 0x000000013200788c */ /* 0x000fe4000bfa5270 */
[----:B------:R-:W-:Y:S02]  /*4540*/  UIADD3 UR41, UPT, UPT, UR21, 0x30, URZ ;  /* 0x0000003015297890 */ /* 0x000fe4000fffe0ff */
[----:B------:R-:W-:Y:S02]  /*4550*/  UIADD3 UR33, UPT, UPT, UR21, 0x38, URZ ;  /* 0x0000003815217890 */ /* 0x000fe4000fffe0ff */
[----:B------:R-:W-:Y:S02]  /*4560*/  UIADD3 UR25, UPT, UPT, UR21, 0x40, URZ ;  /* 0x0000004015197890 */ /* 0x000fe4000fffe0ff */
[----:B------:R-:W-:Y:S02]  /*4570*/  UPRMT UR37, UR47, 0x654, UR37 ;  /* 0x000006542f257896 */ /* 0x000fe40008000025 */
[----:B------:R-:W-:-:S02]  /*4580*/  USHF.R.U32.HI UR39, URZ, UR49, UR6 ;  /* 0x00000031ff277299 */ /* 0x000fc40008011606 */
[----:B---3--:R-:W-:Y:S02]  /*4590*/  USHF.R.U32.HI UR38, URZ, UR52, UR38 ;  /* 0x00000034ff267299 */ /* 0x008fe40008011626 */
[----:B------:R-:W-:-:S11]  /*45a0*/  UISETP.NE.AND UP3, UPT, UR4, 0x1, UPT ;  /* 0x000000010400788c */ /* 0x000fd6000bf65270 */
.L_x_95:
[C---:B------:R-:W-:Y:S02]  /*45b0*/  LEA R12, R14.reuse, UR21, 0x3 ;  /* 0x000000150e0c7c11 */ /* 0x040fe4000f8e18ff */
[----:B------:R-:W-:Y:S02]  /*45c0*/  SHF.L.U32 R0, R13, 0x1f, RZ ;  /* 0x0000001f0d007819 */ /* 0x000fe400000006ff */
[----:B------:R-:W-:Y:S02]  /*45d0*/  LEA R8, R14, UR21, 0x4 ;  /* 0x000000150e087c11 */ /* 0x000fe4000f8e20ff */
[----:B---3--:R-:W3:Y:S02]  /*45e0*/  SYNCS.PHASECHK.TRANS64.TRYWAIT P0, [R12+URZ+0x80], R0 ;  /* 0x000080000c0075a7 */ /* 0x008ee400080011ff */
[----:B---3--:R-:W-:Y:S05]  /*45f0*/  @!P0 BRA `(.L_x_85) ;  /* 0x0000004c00948947 */ /* 0x008fea0003800000 */
.L_x_176:
[----:B------:R-:W4:Y:S01]  /*4600*/  LDS.128 R8, [R8+0x110] ;  /* 0x0001100008087984 */ /* 0x000f220000000c00 */
[----:B------:R-:W-:Y:S01]  /*4610*/  UISETP.GE.AND UP0, UPT, UR45, 0x1, UPT ;  /* 0x000000012d00788c */ /* 0x000fe2000bf06270 */
[----:B------:R-:W-:Y:S01]  /*4620*/  @!PT LDS RZ, [RZ] ;  /* 0x00000000fffff984 */ /* 0x000fe20000000800 */
[----:B------:R-:W-:Y:S01]  /*4630*/  @!PT LDS RZ, [RZ] ;  /* 0x00000000fffff984 */ /* 0x000fe20000000800 */
[----:B------:R-:W-:Y:S01]  /*4640*/  @!PT LDS RZ, [RZ] ;  /* 0x00000000fffff984 */ /* 0x000fe20000000800 */
[----:B------:R-:W-:Y:S01]  /*4650*/  @!PT LDS RZ, [RZ] ;  /* 0x00000000fffff984 */ /* 0x000fe20000000800 */
[----:B------:R1:W-:Y:S06]  /*4660*/  MEMBAR.ALL.CTA ;  /* 0x0000000000007992 */ /* 0x0003ec0000008000 */
[----:B-1----:R-:W1:Y:S01]  /*4670*/  FENCE.VIEW.ASYNC.S ;  /* 0x00000000000073c6 */ /* 0x002e620000000000 */
[----:B----4-:R-:W-:Y:S11]  /*4680*/  LOP3.LUT P0, RZ, R10, 0x1, RZ, 0xc0, !PT ;  /* 0x000000010aff7812 */ /* 0x010ff6000780c0ff */
[----:B------:R-:W-:Y:S02]  /*4690*/  @!UPT UIADD3 URZ, UPT, UPT, URZ, URZ, URZ ;  /* 0x000000fffffff290 */ /* 0x000fe4000fffe0ff */
[----:B-1----:R-:W-:Y:S01]  /*46a0*/  VOTEU.ANY UP1, P0 ;  /* 0x0000000000ff7886 */ /* 0x002fe20000020100 */
[----:B------:R-:W-:Y:S11]  /*46b0*/  PLOP3.LUT P0, PT, PT, PT, UP1, 0x80, 0x8 ;  /* 0x000000000008781c */ /* 0x000ff60003f0f018 */
[----:B------:R-:W-:Y:S02]  /*46c0*/  @!UPT UIADD3 URZ, UPT, UPT, URZ, URZ, URZ ;  /* 0x000000fffffff290 */ /* 0x000fe4000fffe0ff */
[----:B---3--:R-:W-:Y:S02]  /*46d0*/  @P0 SHF.R.U32.HI R0, RZ, 0x10, R9 ;  /* 0x00000010ff000819 */ /* 0x008fe40000011609 */
[----:B------:R-:W-:Y:S02]  /*46e0*/  @P0 MOV R6, R8 ;  /* 0x0000000800060202 */ /* 0x000fe40000000f00 */
[----:B------:R-:W-:Y:S01]  /*46f0*/  @P0 R2UR UR4, R0 ;  /* 0x00000000000402ca */ /* 0x000fe200000e0000 */
[----:B------:R-:W-:Y:S01]  /*4700*/  VIADD R0, R12, 0x90 ;  /* 0x000000900c007836 */ /* 0x000fe20000000000 */
[----:B------:R-:W-:Y:S02]  /*4710*/  @P0 LOP3.LUT R8, R9, 0xffff, RZ, 0xc0, !PT ;  /* 0x0000ffff09080812 */ /* 0x000fe400078ec0ff */
[----:B------:R-:W-:Y:S02]  /*4720*/  @P0 R2UR UR6, R6 ;  /* 0x00000000060602ca */ /* 0x000fe400000e0000 */
[----:B------:R-:W-:Y:S02]  /*4730*/  PRMT R0, RZ, 0x654, R0 ;  /* 0x00000654ff007816 */ /* 0x000fe40000000000 */
[----:B------:R-:W-:Y:S02]  /*4740*/  @P0 R2UR UR5, R8 ;  /* 0x00000000080502ca */ /* 0x000fe400000e0000 */
[----:B------:R1:W-:Y:S03]  /*4750*/  SYNCS.ARRIVE.TRANS64.RED.A1T0 RZ, [R0+URZ], RZ ;  /* 0x000000ff00ff79a7 */ /* 0x0003e600081004ff */
[----:B------:R-:W-:Y:S04]  /*4760*/  @UP1 UMOV UR29, UR4 ;  /* 0x00000004001d1c82 */ /* 0x000fe80008000000 */
[----:B------:R-:W-:Y:S04]  /*4770*/  @UP1 UMOV UR14, UR6 ;  /* 0x00000006000e1c82 */ /* 0x000fe80008000000 */
[----:B------:R-:W-:Y:S01]  /*4780*/  @UP1 UMOV UR13, UR5 ;  /* 0x00000005000d1c82 */ /* 0x000fe20008000000 */
[----:B------:R-:W-:Y:S05]  /*4790*/  BRA.U !UP0, `(.L_x_86) ;  /* 0x0000000108a47547 */ /* 0x000fea000b800000 */
[----:B------:R-:W-:Y:S02]  /*47a0*/  UIMAD.WIDE.U32 UR16, UR13, UR51, URZ ;  /* 0x000000330d1072a5 */ /* 0x000fe4000f8e00ff */
[----:B------:R-:W-:Y:S02]  /*47b0*/  UIMAD.WIDE.U32 UR18, UR14, UR48, URZ ;  /* 0x000000300e1272a5 */ /* 0x000fe4000f8e00ff */
[----:B------:R-:W-:Y:S02]  /*47c0*/  USEL UR4, UR30, UR38, !UP5 ;  /* 0x000000261e047287 */ /* 0x000fe4000e800000 */
[----:B------:R-:W-:Y:S02]  /*47d0*/  USEL UR7, UR31, UR39, !UP6 ;  /* 0x000000271f077287 */ /* 0x000fe4000f000000 */
[----:B--2---:R-:W-:Y:S02]  /*47e0*/  UIMAD.WIDE.U32 UR8, UR4, UR22, URZ ;  /* 0x00000016040872a5 */ /* 0x004fe4000f8e00ff */
[----:B------:R-:W-:Y:S01]  /*47f0*/  UIMAD.WIDE.U32 UR10, UR7, UR22, URZ ;  /* 0x00000016070a72a5 */ /* 0x000fe2000f8e00ff */
[----:B------:R-:W-:Y:S02]  /*4800*/  UMOV UR5, UR17 ;  /* 0x0000001100057c82 */ /* 0x000fe40008000000 */
[----:B------:R-:W-:Y:S03]  /*4810*/  USHF.R.U32.HI UR6, URZ, UR52, UR5 ;  /* 0x00000034ff067299 */ /* 0x000fe60008011605 */
[----:B------:R-:W-:Y:S01]  /*4820*/  UMOV UR5, UR19 ;  /* 0x0000001300057c82 */ /* 0x000fe20008000000 */
[----:B------:R-:W-:Y:S02]  /*4830*/  USEL UR6, UR13, UR6, !UP5 ;  /* 0x000000060d067287 */ /* 0x000fe4000e800000 */
[----:B------:R-:W-:Y:S03]  /*4840*/  USHF.R.U32.HI UR12, URZ, UR49, UR5 ;  /* 0x00000031ff0c7299 */ /* 0x000fe60008011605 */
[----:B------:R-:W-:Y:S02]  /*4850*/  UMOV UR5, UR9 ;  /* 0x0000000900057c82 */ /* 0x000fe40008000000 */
[----:B------:R-:W-:Y:S03]  /*4860*/  @UP4 USHF.R.U32.HI UR4, URZ, UR23, UR5 ;  /* 0x00000017ff044299 */ /* 0x000fe60008011605 */
[----:B------:R-:W-:Y:S01]  /*4870*/  UMOV UR5, UR11 ;  /* 0x0000000b00057c82 */ /* 0x000fe20008000000 */
[----:B------:R-:W-:Y:S02]  /*4880*/  UIMAD UR4, UR45, UR4, URZ ;  /* 0x000000042d0472a4 */ /* 0x000fe4000f8e02ff */
[----:B------:R-:W-:Y:S02]  /*4890*/  @UP4 USHF.R.U32.HI UR7, URZ, UR23, UR5 ;  /* 0x00000017ff074299 */ /* 0x000fe40008011605 */
[----:B------:R-:W-:Y:S02]  /*48a0*/  UIMAD.WIDE.U32 UR10, UR6, UR22, URZ ;  /* 0x00000016060a72a5 */ /* 0x000fe4000f8e00ff */
[----:B------:R-:W-:Y:S02]  /*48b0*/  USEL UR5, UR14, UR12, !UP6 ;  /* 0x0000000c0e057287 */ /* 0x000fe4000f000000 */
[----:B------:R-:W-:Y:S02]  /*48c0*/  UIMAD UR8, UR45, UR7, URZ ;  /* 0x000000072d0872a4 */ /* 0x000fe4000f8e02ff */
[----:B------:R-:W-:Y:S03]  /*48d0*/  UISETP.GE.AND UP0, UPT, UR6, UR4, UPT ;  /* 0x000000040600728c */ /* 0x000fe6000bf06270 */
[----:B------:R-:W-:Y:S01]  /*48e0*/  UMOV UR4, UR11 ;  /* 0x0000000b00047c82 */ /* 0x000fe20008000000 */
[----:B------:R-:W-:Y:S02]  /*48f0*/  UISETP.GE.OR UP0, UPT, UR5, UR8, UP0 ;  /* 0x000000080500728c */ /* 0x000fe40008706670 */
[----:B------:R-:W-:Y:S02]  /*4900*/  USHF.R.U32.HI UR4, URZ, UR23, UR4 ;  /* 0x00000017ff047299 */ /* 0x000fe40008011604 */
[----:B------:R-:W-:Y:S02]  /*4910*/  UIMAD.WIDE.U32 UR8, UR5, UR22, URZ ;  /* 0x00000016050872a5 */ /* 0x000fe4000f8e00ff */
[----:B------:R-:W-:Y:S04]  /*4920*/  USEL UR10, UR6, UR4, !UP4 ;  /* 0x00000004060a7287 */ /* 0x000fe8000e000000 */
[----:B------:R-:W-:Y:S01]  /*4930*/  UIADD3 UR11, UPT, UPT, -UR10, URZ, URZ ;  /* 0x000000ff0a0b7290 */ /* 0x000fe2000fffe1ff */
[----:B------:R-:W-:Y:S02]  /*4940*/  @!UP0 UMOV UR4, UR9 ;  /* 0x0000000900048c82 */ /* 0x000fe40008000000 */
[----:B------:R-:W-:Y:S02]  /*4950*/  @!UP0 USHF.R.U32.HI UR4, URZ, UR23, UR4 ;  /* 0x00000017ff048299 */ /* 0x000fe40008011604 */
[----:B------:R-:W-:Y:S02]  /*4960*/  UIMAD UR8, UR45, UR11, UR6 ;  /* 0x0000000b2d0872a4 */ /* 0x000fe4000f8e0206 */
[----:B------:R-:W-:Y:S04]  /*4970*/  @!UP0 USEL UR4, UR5, UR4, !UP4 ;  /* 0x0000000405048287 */ /* 0x000fe8000e000000 */
[----:B------:R-:W-:Y:S02]  /*4980*/  @!UP0 UIMAD UR7, UR7, UR8, UR4 ;  /* 0x00000008070782a4 */ /* 0x000fe4000f8e0204 */
[----:B------:R-:W-:Y:S02]  /*4990*/  @!UP0 UIADD3 UR9, UPT, UPT, UR10, -UR4, URZ ;  /* 0x800000040a098290 */ /* 0x000fe4000fffe0ff */
[----:B------:R-:W-:Y:S02]  /*49a0*/  UIADD3 UR8, UPT, UPT, -UR6, URZ, URZ ;  /* 0x000000ff06087290 */ /* 0x000fe4000fffe1ff */
[----:B------:R-:W-:Y:S02]  /*49b0*/  UIADD3 UR4, UPT, UPT, -UR5, URZ, URZ ;  /* 0x000000ff05047290 */ /* 0x000fe4000fffe1ff */
[----:B------:R-:W-:Y:S03]  /*49c0*/  @!UP0 UIMAD UR6, UR9, UR45, UR5 ;  /* 0x0000002d090682a4 */ /* 0x000fe6000f8e0205 */
[----:B------:R-:W-:Y:S01]  /*49d0*/  @!UP0 UMOV UR5, UR7 ;  /* 0x0000000700058c82 */ /* 0x000fe20008000000 */
[----:B------:R-:W-:Y:S02]  /*49e0*/  UIMAD UR7, UR15, UR4, UR14 ;  /* 0x000000040f0772a4 */ /* 0x000fe4000f8e020e */
[----:B------:R-:W-:Y:S02]  /*49f0*/  UIMAD UR4, UR50, UR8, UR13 ;  /* 0x00000008320472a4 */ /* 0x000fe4000f8e020d */
[----:B------:R-:W-:Y:S02]  /*4a00*/  UIMAD UR14, UR5, UR15, UR7 ;  /* 0x0000000f050e72a4 */ /* 0x000fe4000f8e0207 */
[----:B------:R-:W-:Y:S11]  /*4a10*/  UIMAD UR13, UR6, UR50, UR4 ;  /* 0x00000032060d72a4 */ /* 0x000ff6000f8e0204 */
[----:B------:R-:W-:Y:S01]  /*4a20*/  @!UPT UIADD3 URZ, UPT, UPT, URZ, URZ, URZ ;  /* 0x000000fffffff290 */ /* 0x000fe2000fffe0ff */
.L_x_86:
[----:B------:R-:W3:Y:S01]  /*4a30*/  @!UP3 LDCU.128 UR8, c[0x0][0xb10] ;  /* 0x00016200ff08b7ac */ /* 0x000ee20008000c00 */
[C---:B------:R-:W-:Y:S02]  /*4a40*/  ISETP.NE.U32.AND P1, PT, R4.reuse, RZ, PT ;  /* 0x000000ff0400720c */ /* 0x040fe40003f25070 */
[----:B------:R-:W-:Y:S02]  /*4a50*/  ISETP.NE.U32.AND P0, PT, R4, RZ, PT ;  /* 0x000000ff0400720c */ /* 0x000fe40003f05070 */
[C---:B------:R-:W-:Y:S02]  /*4a60*/  ISETP.NE.AND.EX P1, PT, R5.reuse, RZ, PT, P1 ;  /* 0x000000ff0500720c */ /* 0x040fe40003f25310 */
[----:B------:R-:W-:Y:S01]  /*4a70*/  ISETP.NE.AND.EX P0, PT, R5, RZ, PT, P0 ;  /* 0x000000ff0500720c */ /* 0x000fe20003f05300 */
[----:B------:R-:W4:Y:S01]  /*4a80*/  @!UP3 LDCU UR5, c[0x0][0xb0c] ;  /* 0x00016180ff05b7ac */ /* 0x000f220008000800 */
[----:B------:R-:W-:Y:S01]  /*4a90*/  SHF.L.U32 R9, R15, 0x1f, RZ ;  /* 0x0000001f0f097819 */ /* 0x000fe200000006ff */
[----:B------:R-:W-:Y:S02]  /*4aa0*/  USHF.L.U32 UR42, UR20, 0x7, URZ ;  /* 0x00000007142a7899 */ /* 0x000fe400080006ff */
[----:B------:R-:W-:Y:S02]  /*4ab0*/  USHF.L.U32 UR43, UR24, 0x6, URZ ;  /* 0x00000006182b7899 */ /* 0x000fe400080006ff */
[----:B---3--:R-:W-:Y:S07]  /*4ac0*/  UIMAD.WIDE.U32 UR6, UR14, UR8, URZ ;  /* 0x000000080e0672a5 */ /* 0x008fee000f8e00ff */
[----:B------:R-:W-:Y:S01]  /*4ad0*/  @!UP3 UMOV UR4, UR7 ;  /* 0x000000070004bc82 */ /* 0x000fe20008000000 */
[----:B----4-:R-:W-:Y:S02]  /*4ae0*/  @!UP3 UISETP.NE.AND UP0, UPT, UR5, 0x1, UPT ;  /* 0x000000010500b88c */ /* 0x010fe4000bf05270 */
[----:B------:R-:W-:Y:S02]  /*4af0*/  @!UP3 USHF.R.U32.HI UR4, URZ, UR9, UR4 ;  /* 0x00000009ff04b299 */ /* 0x000fe40008011604 */
[----:B------:R-:W-:Y:S02]  /*4b00*/  UIMAD.WIDE.U32 UR6, UR13, UR11, URZ ;  /* 0x0000000b0d0672a5 */ /* 0x000fe4000f8e00ff */
[----:B------:R-:W-:Y:S02]  /*4b10*/  @!UP3 USEL UR8, UR14, UR4, !UP0 ;  /* 0x000000040e08b287 */ /* 0x000fe4000c000000 */
[----:B------:R-:W-:Y:S03]  /*4b20*/  @!UP3 UISETP.NE.AND UP0, UPT, UR10, 0x1, UPT ;  /* 0x000000010a00b88c */ /* 0x000fe6000bf05270 */
[----:B------:R-:W-:Y:S02]  /*4b30*/  @!UP3 UMOV UR6, UR7 ;  /* 0x000000070006bc82 */ /* 0x000fe40008000000 */
[----:B------:R-:W3:Y:S02]  /*4b40*/  @!UP3 LDCU UR4, c[0x0][0xb20] ;  /* 0x00016400ff04b7ac */ /* 0x000ee40008000800 */
[----:B---3--:R-:W-:Y:S04]  /*4b50*/  @!UP3 USHF.R.U32.HI UR6, URZ, UR4, UR6 ;  /* 0x00000004ff06b299 */ /* 0x008fe80008011606 */
[----:B------:R-:W-:Y:S04]  /*4b60*/  @!UP3 USEL UR6, UR13, UR6, !UP0 ;  /* 0x000000060d06b287 */ /* 0x000fe8000c000000 */
[----:B------:R-:W-:Y:S02]  /*4b70*/  @!UP3 UIADD3 UR4, UPT, UPT, -UR8, UR6, URZ ;  /* 0x000000060804b290 */ /* 0x000fe4000fffe1ff */
[----:B------:R-:W-:Y:S02]  /*4b80*/  @!UP3 UIADD3 UR6, UPT, UPT, UR8, -UR6, URZ ;  /* 0x800000060806b290 */ /* 0x000fe4000fffe0ff */
[----:B------:R-:W-:Y:S02]  /*4b90*/  @!UP3 UIMAD UR14, UR4, UR5, UR14 ;  /* 0x00000005040eb2a4 */ /* 0x000fe4000f8e020e */
[----:B------:R-:W-:Y:S01]  /*4ba0*/  @!UP3 UIMAD UR13, UR6, UR10, UR13 ;  /* 0x0000000a060db2a4 */ /* 0x000fe2000f8e020d */
[----:B------:R-:W-:Y:S11]  /*4bb0*/  BRA.U UP2, `(.L_x_87) ;  /* 0x0000000102107547 */ /* 0x000ff6000b800000 */
[----:B------:R-:W-:Y:S04]  /*4bc0*/  MOV R6, UR46 ;  /* 0x0000002e00067c02 */ /* 0x000fe80008000f00 */
[----:B------:R-:W-:Y:S04]  /*4bd0*/  SHF.L.U32 R6, R6, 0x1f, RZ ;  /* 0x0000001f06067819 */ /* 0x000fe800000006ff */
[----:B------:R-:W3:Y:S02]  /*4be0*/  SYNCS.PHASECHK.TRANS64.TRYWAIT P2, [UR21+0x78], R6 ;  /* 0x00007806ff0075a7 */ /* 0x000ee40008041115 */
[----:B---3--:R-:W-:Y:S05]  /*4bf0*/  @!P2 BRA `(.L_x_88) ;  /* 0x000000480028a947 */ /* 0x008fea0003800000 */
.L_x_87:
[----:B------:R-:W-:Y:S05]  /*4c00*/  @!P1 BRA `(.L_x_89) ;  /* 0x0000000000309947 */ /* 0x000fea0003800000 */
[----:B------:R-:W-:Y:S01]  /*4c10*/  ISETP.NE.U32.AND P1, PT, R2, RZ, PT ;  /* 0x000000ff0200720c */ /* 0x000fe20003f25070 */
[----:B------:R-:W3:Y:S01]  /*4c20*/  LDCU.64 UR4, c[0x0][0x358] ;  /* 0x00006b00ff0477ac */ /* 0x000ee20008000a00 */
[----:B------:R-:W-:Y:S02]  /*4c30*/  IMAD.MOV.U32 R50, RZ, RZ, 0x1 ;  /* 0x00000001ff327424 */ /* 0x000fe400078e00ff */
[----:B------:R-:W-:Y:S11]  /*4c40*/  ISETP.NE.AND.EX P1, PT, R3, RZ, PT, P1 ;  /* 0x000000ff0300720c */ /* 0x000ff60003f25310 */
[----:B------:R-:W-:Y:S02]  /*4c50*/  @!UPT UIADD3 URZ, UPT, UPT, URZ, URZ, URZ ;  /* 0x000000fffffff290 */ /* 0x000fe4000fffe0ff */
[----:B------:R-:W4:Y:S01]  /*4c60*/  @P1 LDC.64 R10, c[0x0][0x888] ;  /* 0x00022200ff0a1b82 */ /* 0x000f220000000a00 */
[----:B-1----:R-:W-:Y:S04]  /*4c70*/  @P1 IMAD R0, R4, UR36, RZ ;  /* 0x0000002404001c24 */ /* 0x002fe8000f8e02ff */
[----:B----4-:R-:W-:Y:S04]  /*4c80*/  @P1 IMAD.WIDE R10, R0, 0x4, R10 ;  /* 0x00000004000a1825 */ /* 0x010fe800078e020a */
[----:B------:R-:W-:Y:S01]  /*4c90*/  HFMA2 R0, -RZ, RZ, 0, 5.9604644775390625e-08 ;  /* 0x00000001ff007431 */ /* 0x000fe200000001ff */
[----:B---3-5:R3:W5:Y:S04]  /*4ca0*/  @P1 LDG.E R27, desc[UR4][R10.64] ;  /* 0x000000040a1b1981 */ /* 0x028768000c1e1900 */
[----:B------:R-:W-:Y:S01]  /*4cb0*/  @!P1 PRMT R50, R0, 0x7610, R50 ;  /* 0x0000761000329816 */ /* 0x000fe20000000032 */
[----:B---3--:R-:W4:Y:S06]  /*4cc0*/  @!P1 LDC R27, c[0x0][0x880] ;  /* 0x00022000ff1b9b82 */ /* 0x008f2c0000000800 */
.L_x_89:
[----:B----45:R-:W-:Y:S01]  /*4cd0*/  @!P0 FSETP.EQ.AND P1, PT, R27, RZ, PT ;  /* 0x000000ff1b00820b */ /* 0x030fe20003f22000 */
[----:B------:R-:W-:Y:S01]  /*4ce0*/  @!UPT UIADD3 URZ, UPT, UPT, URZ, URZ, URZ ;  /* 0x000000fffffff290 */ /* 0x000fe2000fffe0ff */
[----:B------:R-:W-:Y:S11]  /*4cf0*/  @!P0 BRA `(.L_x_90) ;  /* 0x0000000000188947 */ /* 0x000ff60003800000 */
[----:B------:R-:W-:Y:S02]  /*4d00*/  LOP3.LUT P0, RZ, R50, 0xff, RZ, 0xc0, !PT ;  /* 0x000000ff32ff7812 */ /* 0x000fe4000780c0ff */
[----:B------:R-:W-:Y:S04]  /*4d10*/  ISETP.NE.U32.AND P1, PT, R2, RZ, PT ;  /* 0x000000ff0200720c */ /* 0x000fe80003f25070 */
[----:B------:R-:W-:Y:S04]  /*4d20*/  ISETP.NE.AND.EX P1, PT, R3, RZ, PT, P1 ;  /* 0x000000ff0300720c */ /* 0x000fe80003f25310 */
[----:B------:R-:W-:Y:S03]  /*4d30*/  PLOP3.LUT P1, PT, P1, PT, PT, 0x8, 0x80 ;  /* 0x000000000080781c */ /* 0x000fe60000f2e170 */
[----:B------:R-:W-:Y:S11]  /*4d40*/  @P0 FSETP.EQ.AND P1, PT, R27, RZ, PT ;  /* 0x000000ff1b00020b */ /* 0x000ff60003f22000 */
[----:B------:R-:W-:Y:S02]  /*4d50*/  @!UPT UIADD3 URZ, UPT, UPT, URZ, URZ, URZ ;  /* 0x000000fffffff290 */ /* 0x000fe4000fffe0ff */
.L_x_90:
[----:B------:R-:W3:Y:S01]  /*4d60*/  SYNCS.PHASECHK.TRANS64.TRYWAIT P2, [UR21+0x50], R9 ;  /* 0x00005009ff0075a7 */ /* 0x000ee20008041115 */
[----:B------:R-:W-:Y:S04]  /*4d70*/  ELECT P0, URZ, PT ;  /* 0x0000000000ff782f */ /* 0x000fe80003800000 */
[----:B------:R-:W-:Y:S11]  /*4d80*/  PLOP3.LUT P1, PT, P1, P0, PT, 0xf2, 0x2f ;  /* 0x00000000002f781c */ /* 0x000ff60000f21e72 */
[----:B------:R-:W-:Y:S02]  /*4d90*/  @!UPT UIADD3 URZ, UPT, UPT, URZ, URZ, URZ ;  /* 0x000000fffffff290 */ /* 0x000fe4000fffe0ff */
[----:B------:R-:W-:Y:S05]  /*4da0*/  @!P1 IADD3 R8, P0, PT, R16, 0x580, RZ ;  /* 0x0000058010089810 */ /* 0x000fea0007f1e0ff */
[----:B-1----:R-:W-:Y:S01]  /*4db0*/  @!P1 IMAD.X R6, RZ, RZ, R17, P0 ;  /* 0x000000ffff069224 */ /* 0x002fe200000e0611 */
[----:B---3--:R-:W-:Y:S07]  /*4dc0*/  @!P2 BRA `(.L_x_91) ;  /* 0x0000004400cca947 */ /* 0x008fee0003800000 */
.L_x_179:
[----:B------:R-:W-:Y:S01]  /*4dd0*/  @!P1 R2UR UR5, R8 ;  /* 0x00000000080592ca */ /* 0x000fe200000e0000 */
[----:B------:R-:W-:Y:S01]  /*4de0*/  VOTEU.ALL UP0, P1 ;  /* 0x0000000000ff7886 */ /* 0x000fe20000800000 */
[----:B------:R-:W-:Y:S01]  /*4df0*/  @!P1 R2UR UR4, R6 ;  /* 0x00000000060492ca */ /* 0x000fe200000e0000 */
[----:B------:R-:W-:Y:S01]  /*4e00*/  UMOV UR16, 0x0 ;  /* 0x0000000000107882 */ /* 0x000fe20000000000 */
[----:B------:R-:W-:Y:S01]  /*4e10*/  UMOV UR17, 0x10000000 ;  /* 0x1000000000117882 */ /* 0x000fe20000000000 */
[----:B------:R-:W-:Y:S01]  /*4e20*/  UMOV UR44, UR36 ;  /* 0x00000024002c7c82 */ /* 0x000fe20008000000 */
[----:B------:R-:W-:Y:S01]  /*4e30*/  @!UP0 UIADD3 UR40, UPT, UPT, UR21, 0x200, URZ ;  /* 0x0000020015288890 */ /* 0x000fe2000fffe0ff */
[----:B-1----:R-:W-:Y:S01]  /*4e40*/  @!P1 IMAD.MOV.U32 R0, RZ, RZ, 0x1000 ;  /* 0x00001000ff009424 */ /* 0x002fe200078e00ff */
[----:B------:R-:W-:Y:S01]  /*4e50*/  @!UP0 UIADD3 UR10, UPT, UPT, UR42, 0x40, URZ ;  /* 0x000000402a0a8890 */ /* 0x000fe2000fffe0ff */
[----:B------:R-:W-:Y:S01]  /*4e60*/  @!P1 IADD3 R8, P0, PT, R16, 0x580, RZ ;  /* 0x0000058010089810 */ /* 0x000fe20007f1e0ff */
[----:B------:R-:W-:Y:S01]  /*4e70*/  @!UP0 UIADD3 UR8, UPT, UPT, UR21, 0xa00, URZ ;  /* 0x00000a0015088890 */ /* 0x000fe2000fffe0ff */
[----:B------:R-:W-:Y:S02]  /*4e80*/  VOTEU.ALL UP0, P1 ;  /* 0x0000000000ff7886 */ /* 0x000fe40000800000 */
[----:B------:R-:W-:Y:S01]  /*4e90*/  IMAD.U32 R10, RZ, RZ, UR5 ;  /* 0x00000005ff0a7e24 */ /* 0x000fe2000f8e00ff */
[----:B------:R-:W-:Y:S01]  /*4ea0*/  UMOV UR9, UR41 ;  /* 0x0000002900097c82 */ /* 0x000fe20008000000 */
[----:B------:R-:W-:Y:S01]  /*4eb0*/  IMAD.U32 R11, RZ, RZ, UR4 ;  /* 0x00000004ff0b7e24 */ /* 0x000fe2000f8e00ff */
[----:B------:R-:W-:Y:S01]  /*4ec0*/  UMOV UR11, UR43 ;  /* 0x0000002b000b7c82 */ /* 0x000fe20008000000 */
[----:B------:R-:W-:Y:S01]  /*4ed0*/  UMOV UR12, UR36 ;  /* 0x00000024000c7c82 */ /* 0x000fe20008000000 */
[----:B------:R-:W-:Y:S01]  /*4ee0*/  @!P1 R2UR UR4, R10 ;  /* 0x000000000a0492ca */ /* 0x000fe200000e0000 */
[----:B------:R-:W-:Y:S01]  /*4ef0*/  UPRMT UR6, UR47, 0x654, UR41 ;  /* 0x000006542f067896 */ /* 0x000fe20008000029 */
[----:B------:R-:W-:Y:S01]  /*4f00*/  @!P1 R2UR UR5, R11 ;  /* 0x000000000b0592ca */ /* 0x000fe200000e0000 */
[----:B------:R-:W-:Y:S11]  /*4f10*/  @!P1 IMAD.X R6, RZ, RZ, R17, P0 ;  /* 0x000000ffff069224 */ /* 0x000ff600000e0611 */
[----:B------:R-:W-:Y:S01]  /*4f20*/  @!UPT UIADD3 URZ, UPT, UPT, URZ, URZ, URZ ;  /* 0x000000fffffff290 */ /* 0x000fe2000fffe0ff */
[----:B------:R1:W-:Y:S01]  /*4f30*/  @!UP0 UTMALDG.3D [UR40], [UR4], desc[UR16] ;  /* 0x00001028040085b4 */ /* 0x0003e20008011000 */
[----:B------:R-:W-:Y:S05]  /*4f40*/  VOTEU.ALL UP0, P1 ;  /* 0x0000000000ff7886 */ /* 0x000fea0000800000 */
[----:B------:R1:W-:Y:S01]  /*4f50*/  @!UP0 UTMALDG.3D [UR8], [UR4], desc[UR16] ;  /* 0x00001008040085b4 */ /* 0x0003e20008011000 */
[----:B------:R1:W-:Y:S01]  /*4f60*/  @!P1 SYNCS.ARRIVE.TRANS64.RED.A0TR RZ, [UR21+0x30], R0 ;  /* 0x00003000ffff99a7 */ /* 0x0003e20008300415 */
[----:B------:R-:W-:Y:S01]  /*4f70*/  SYNCS.ARRIVE.TRANS64.RED.A1T0 RZ, [UR6], RZ ;  /* 0x000000ffffff79a7 */ /* 0x000fe20008100406 */
[----:B------:R-:W3:Y:S02]  /*4f80*/  SYNCS.PHASECHK.TRANS64.TRYWAIT P2, [UR21+0x58], R9 ;  /* 0x00005809ff0075a7 */ /* 0x000ee40008041115 */
[----:B-1-3--:R-:W-:Y:S05]  /*4f90*/  @!P2 BRA `(.L_x_92) ;  /* 0x000000440070a947 */ /* 0x00afea0003800000 */
.L_x_181:
        /* <DEDUP_REMOVED lines=10> */
[----:B------:R-:W-:Y:S02]  /*5040*/  @!UP0 UIADD3 UR10, UPT, UPT, UR42, 0x50, URZ ;  /* 0x000000502a0a8890 */ /* 0x000fe4000fffe0ff */
[----:B------:R-:W-:Y:S01]  /*5050*/  @!UP0 UIADD3 UR8, UPT, UPT, UR21, 0x1a00, URZ ;  /* 0x00001a0015088890 */ /* 0x000fe2000fffe0ff */
[----:B------:R-:W-:Y:S01]  /*5060*/  IMAD.U32 R10, RZ, RZ, UR5 ;  /* 0x00000005ff0a7e24 */ /* 0x000fe2000f8e00ff */
[----:B------:R-:W-:Y:S01]  /*5070*/  VOTEU.ALL UP0, P1 ;  /* 0x0000000000ff7886 */ /* 0x000fe20000800000 */
[----:B------:R-:W-:Y:S01]  /*5080*/  IMAD.U32 R11, RZ, RZ, UR4 ;  /* 0x00000004ff0b7e24 */ /* 0x000fe2000f8e00ff */
[----:B------:R-:W-:Y:S01]  /*5090*/  UMOV UR9, UR33 ;  /* 0x0000002100097c82 */ /* 0x000fe20008000000 */
[----:B------:R-:W-:Y:S01]  /*50a0*/  UMOV UR11, UR43 ;  /* 0x0000002b000b7c82 */ /* 0x000fe20008000000 */
[----:B------:R-:W-:Y:S01]  /*50b0*/  @!P1 R2UR UR4, R10 ;  /* 0x000000000a0492ca */ /* 0x000fe200000e0000 */
[----:B------:R-:W-:Y:S01]  /*50c0*/  UMOV UR12, UR36 ;  /* 0x00000024000c7c82 */ /* 0x000fe20008000000 */
[----:B------:R-:W-:Y:S01]  /*50d0*/  @!P1 R2UR UR5, R11 ;  /* 0x000000000b0592ca */ /* 0x000fe200000e0000 */
[----:B------:R-:W-:Y:S01]  /*50e0*/  UPRMT UR6, UR47, 0x654, UR33 ;  /* 0x000006542f067896 */ /* 0x000fe20008000021 */
[----:B------:R-:W-:Y:S11]  /*50f0*/  @!P1 IMAD.X R6, RZ, RZ, R17, P0 ;  /* 0x000000ffff069224 */ /* 0x000ff600000e0611 */
[----:B------:R1:W-:Y:S01]  /*5100*/  @!UP0 UTMALDG.3D [UR32], [UR4], desc[UR16] ;  /* 0x00001020040085b4 */ /* 0x0003e20008011000 */
[----:B------:R-:W-:Y:S05]  /*5110*/  VOTEU.ALL UP0, P1 ;  /* 0x0000000000ff7886 */ /* 0x000fea0000800000 */
[----:B------:R1:W-:Y:S01]  /*5120*/  @!UP0 UTMALDG.3D [UR8], [UR4], desc[UR16] ;  /* 0x00001008040085b4 */ /* 0x0003e20008011000 */
[----:B------:R1:W-:Y:S01]  /*5130*/  @!P1 SYNCS.ARRIVE.TRANS64.RED.A0TR RZ, [UR21+0x38], R0 ;  /* 0x00003800ffff99a7 */ /* 0x0003e20008300415 */
[----:B------:R-:W-:Y:S01]  /*5140*/  SYNCS.ARRIVE.TRANS64.RED.A1T0 RZ, [UR6], RZ ;  /* 0x000000ffffff79a7 */ /* 0x000fe20008100406 */
[----:B------:R-:W3:Y:S02]  /*5150*/  SYNCS.PHASECHK.TRANS64.TRYWAIT P2, [UR21+0x60], R9 ;  /* 0x00006009ff0075a7 */ /* 0x000ee40008041115 */
[----:B-1-3--:R-:W-:Y:S05]  /*5160*/  @!P2 BRA `(.L_x_93) ;  /* 0x000000440014a947 */ /* 0x00afea0003800000 */
.L_x_183:
        /* <DEDUP_REMOVED lines=9> */
[----:B------:R-:W-:Y:S01]  /*5200*/  VIADD R14, R14, 0x1 ;  /* 0x000000010e0e7836 */ /* 0x000fe20000000000 */
        /* <DEDUP_REMOVED lines=10> */
[----:B------:R-:W-:Y:S01]  /*52b0*/  UMOV UR12, UR36 ;  /* 0x00000024000c7c82 */ /* 0x000fe20008000000 */
[----:B------:R-:W-:Y:S11]  /*52c0*/  UPRMT UR6, UR47, 0x654, UR25 ;  /* 0x000006542f067896 */ /* 0x000ff60008000019 */
[----:B------:R1:W-:Y:S01]  /*52d0*/  @!UP0 UTMALDG.3D [UR24], [UR4], desc[UR16] ;  /* 0x00001018040085b4 */ /* 0x0003e20008011000 */
[----:B------:R-:W-:Y:S05]  /*52e0*/  VOTEU.ALL UP0, P1 ;  /* 0x0000000000ff7886 */ /* 0x000fea0000800000 */
[----:B------:R1:W-:Y:S01]  /*52f0*/  @!UP0 UTMALDG.3D [UR8], [UR4], desc[UR16] ;  /* 0x00001008040085b4 */ /* 0x0003e20008011000 */
[----:B------:R1:W-:Y:S01]  /*5300*/  @!P1 SYNCS.ARRIVE.TRANS64.RED.A0TR RZ, [UR21+0x40], R0 ;  /* 0x00004000ffff99a7 */ /* 0x0003e20008300415 */
[----:B------:R-:W-:Y:S01]  /*5310*/  SYNCS.ARRIVE.TRANS64.RED.A1T0 RZ, [UR6], RZ ;  /* 0x000000ffffff79a7 */ /* 0x000fe20008100406 */
[----:B------:R-:W3:Y:S02]  /*5320*/  SYNCS.PHASECHK.TRANS64.TRYWAIT P0, [UR21+0x68], R9 ;  /* 0x00006809ff0075a7 */ /* 0x000ee40008001115 */
[----:B-1-3--:R-:W-:Y:S05]  /*5330*/  @!P0 BRA `(.L_x_94) ;  /* 0x0000004000b88947 */ /* 0x00afea0003800000 */
.L_x_185:
[----:B------:R-:W-:Y:S01]  /*5340*/  UPLOP3.LUT UP2, UPT, UPT, UPT, UPT, 0x80, 0x8 ;  /* 0x000000000008789c */ /* 0x000fe20003f4f070 */
[----:B------:R-:W-:Y:S01]  /*5350*/  @!P1 IADD3 R6, P0, PT, R16, 0x580, RZ ;  /* 0x0000058010069810 */ /* 0x000fe20007f1e0ff */
[----:B------:R-:W-:Y:S01]  /*5360*/  UMOV UR6, 0x0 ;  /* 0x0000000000067882 */ /* 0x000fe20000000000 */
[----:B------:R-:W-:Y:S01]  /*5370*/  UMOV UR7, 0x10000000 ;  /* 0x1000000000077882 */ /* 0x000fe20000000000 */
[----:B------:R-:W-:Y:S01]  /*5380*/  VOTEU.ALL UP0, P1 ;  /* 0x0000000000ff7886 */ /* 0x000fe20000800000 */
[----:B------:R-:W-:Y:S01]  /*5390*/  @!P1 R2UR UR5, R6 ;  /* 0x00000000060592ca */ /* 0x000fe200000e0000 */
[----:B-1----:R-:W-:Y:S01]  /*53a0*/  @!P1 IMAD.X R0, RZ, RZ, R17, P0 ;  /* 0x000000ffff009224 */ /* 0x002fe200000e0611 */
[----:B------:R-:W-:Y:S01]  /*53b0*/  UMOV UR19, UR43 ;  /* 0x0000002b00137c82 */ /* 0x000fe20008000000 */
[----:B------:R-:W-:Y:S01]  /*53c0*/  UMOV UR20, UR36 ;  /* 0x0000002400147c82 */ /* 0x000fe20008000000 */
[----:B------:R-:W-:Y:S01]  /*53d0*/  @!UP0 UIADD3 UR18, UPT, UPT, UR42, 0x30, URZ ;  /* 0x000000302a128890 */ /* 0x000fe2000fffe0ff */
[----:B------:R-:W-:Y:S01]  /*53e0*/  R2UR UR24, R52 ;  /* 0x00000000341872ca */ /* 0x000fe200000e0000 */
[----:B------:R-:W-:Y:S01]  /*53f0*/  @!UP0 UIADD3 UR16, UPT, UPT, UR21, 0x3200, URZ ;  /* 0x0000320015108890 */ /* 0x000fe2000fffe0ff */
[----:B------:R-:W-:Y:S01]  /*5400*/  @!P1 R2UR UR4, R0 ;  /* 0x00000000000492ca */ /* 0x000fe200000e0000 */
[----:B------:R-:W-:Y:S01]  /*5410*/  @!UP0 UIADD3 UR17, UPT, UPT, UR21, 0x48, URZ ;  /* 0x0000004815118890 */ /* 0x000fe2000fffe0ff */
[----:B------:R-:W-:Y:S01]  /*5420*/  ISETP.NE.AND P0, PT, R14, 0x2, PT ;  /* 0x000000020e00780c */ /* 0x000fe20003f05270 */
[----:B------:R-:W-:Y:S01]  /*5430*/  @!UP0 UIADD3 UR10, UPT, UPT, UR42, 0x70, URZ ;  /* 0x000000702a0a8890 */ /* 0x000fe2000fffe0ff */
[----:B------:R-:W-:Y:S01]  /*5440*/  LOP3.LUT R15, R15, 0x1, RZ, 0x3c, !PT ;  /* 0x000000010f0f7812 */ /* 0x000fe200078e3cff */
[----:B------:R-:W-:Y:S01]  /*5450*/  @!UP0 UIADD3 UR8, UPT, UPT, UR21, 0x3a00, URZ ;  /* 0x00003a0015088890 */ /* 0x000fe2000fffe0ff */
[----:B------:R-:W-:Y:S01]  /*5460*/  IMAD.U32 R8, RZ, RZ, UR5 ;  /* 0x00000005ff087e24 */ /* 0x000fe2000f8e00ff */
[----:B------:R-:W-:Y:S01]  /*5470*/  VOTEU.ALL UP0, P1 ;  /* 0x0000000000ff7886 */ /* 0x000fe20000800000 */
[----:B------:R-:W-:Y:S01]  /*5480*/  UMOV UR11, UR43 ;  /* 0x0000002b000b7c82 */ /* 0x000fe20008000000 */
[----:B------:R-:W-:Y:S01]  /*5490*/  UMOV UR12, UR36 ;  /* 0x00000024000c7c82 */ /* 0x000fe20008000000 */
[----:B------:R-:W-:Y:S01]  /*54a0*/  UMOV UR9, UR17 ;  /* 0x0000001100097c82 */ /* 0x000fe20008000000 */
[----:B------:R-:W-:Y:S01]  /*54b0*/  SEL R0, RZ, 0x1, P0 ;  /* 0x00000001ff007807 */ /* 0x000fe20000000000 */
[----:B------:R-:W-:Y:S01]  /*54c0*/  UIADD3 UR24, UPT, UPT, UR14, UR24, URZ ;  /* 0x000000180e187290 */ /* 0x000fe2000fffe0ff */
[----:B------:R-:W-:Y:S01]  /*54d0*/  IMAD.U32 R9, RZ, RZ, UR4 ;  /* 0x00000004ff097e24 */ /* 0x000fe2000f8e00ff */
[----:B------:R-:W-:Y:S01]  /*54e0*/  @!P1 R2UR UR4, R8 ;  /* 0x00000000080492ca */ /* 0x000fe200000e0000 */
[----:B------:R-:W-:Y:S01]  /*54f0*/  UMOV UR36, UR29 ;  /* 0x0000001d00247c82 */ /* 0x000fe20008000000 */
[----:B------:R-:W-:Y:S02]  /*5500*/  LOP3.LUT R13, R13, R0, RZ, 0x3c, !PT ;  /* 0x000000000d0d7212 */ /* 0x000fe400078e3cff */
[----:B------:R-:W-:Y:S02]  /*5510*/  @!P1 R2UR UR5, R9 ;  /* 0x00000000090592ca */ /* 0x000fe400000e0000 */
[----:B------:R-:W-:Y:S11]  /*5520*/  SEL R14, R14, RZ, P0 ;  /* 0x000000ff0e0e7207 */ /* 0x000ff60000000000 */
[----:B------:R1:W-:Y:S01]  /*5530*/  @!UP0 UTMALDG.3D [UR16], [UR4], desc[UR6] ;  /* 0x00000610040085b4 */ /* 0x0003e20008011000 */
[----:B------:R-:W-:Y:S05]  /*5540*/  VOTEU.ALL UP0, P1 ;  /* 0x0000000000ff7886 */ /* 0x000fea0000800000 */
[----:B------:R3:W-:Y:S01]  /*5550*/  @!UP0 UTMALDG.3D [UR8], [UR4], desc[UR6] ;  /* 0x00000608040085b4 */ /* 0x0007e20008011000 */
[----:B------:R3:W-:Y:S01]  /*5560*/  @!P1 SYNCS.ARRIVE.TRANS64.RED.A0TR RZ, [UR21+0x48], R7 ;  /* 0x00004807ffff99a7 */ /* 0x0007e20008300415 */
[----:B------:R-:W-:Y:S01]  /*5570*/  SYNCS.ARRIVE.TRANS64.RED.A1T0 RZ, [UR37], RZ ;  /* 0x000000ffffff79a7 */ /* 0x000fe20008100425 */
[----:B-1----:R-:W-:Y:S01]  /*5580*/  UIADD3 UR20, UPT, UPT, UR13, UR63, URZ ;  /* 0x0000003f0d147290 */ /* 0x002fe2000fffe0ff */
[----:B------:R-:W-:Y:S11]  /*5590*/  BRA.U UP1, `(.L_x_95) ;  /* 0xfffffff101047547 */ /* 0x000ff6000b83ffff */
[----:B------:R-:W-:-:S04]  /*55a0*/  SHF.L.U32 R2, R15, 0x1f, RZ ;  /* 0x0000001f0f027819 */ /* 0x000fc800000006ff */
[----:B------:R-:W1:Y:S02]  /*55b0*/  SYNCS.PHASECHK.TRANS64.TRYWAIT P0, [UR21+0x50], R2 ;  /* 0x00005002ff0075a7 */ /* 0x000e640008001115 */
[----:B-1----:R-:W-:Y:S05]  /*55c0*/  @!P0 BRA `(.L_x_96) ;  /* 0x00000040002c8947 */ /* 0x002fea0003800000 */
.L_x_187:
[----:B------:R-:W4:Y:S02]  /*55d0*/  SYNCS.PHASECHK.TRANS64.TRYWAIT P0, [UR21+0x58], R2 ;  /* 0x00005802ff0075a7 */ /* 0x000f240008001115 */
[----:B----4-:R-:W-:Y:S05]  /*55e0*/  @!P0 BRA `(.L_x_97) ;  /* 0x00000040003c8947 */ /* 0x010fea0003800000 */
.L_x_189:
[----:B------:R-:W4:Y:S02]  /*55f0*/  SYNCS.PHASECHK.TRANS64.TRYWAIT P0, [UR21+0x60], R2 ;  /* 0x00006002ff0075a7 */ /* 0x000f240008001115 */
[----:B----4-:R-:W-:Y:S05]  /*5600*/  @!P0 BRA `(.L_x_98) ;  /* 0x00000040004c8947 */ /* 0x010fea0003800000 */
.L_x_191:
[----:B-1----:R-:W-:-:S07]  /*5610*/  MOV R0, UR21 ;  /* 0x0000001500007c02 */ /* 0x002fce0008000f00 */
.L_x_99:
[----:B-1----:R-:W-:-:S04]  /*5620*/  SHF.L.U32 R2, R15, 0x1f, RZ ;  /* 0x0000001f0f027819 */ /* 0x002fc800000006ff */
[----:B------:R1:W4:Y:S03]  /*5630*/  SYNCS.PHASECHK.TRANS64.TRYWAIT P0, [R0+URZ+0x68], R2 ;  /* 0x00006802000075a7 */ /* 0x00032600080011ff */
[----:B----4-:R-:W-:Y:S05]  /*5640*/  @!P0 NANOSLEEP.SYNCS 0x989680 ;  /* 0x009896800000895d */ /* 0x010fea0003900000 */
[----:B------:R-:W4:Y:S02]  /*5650*/  @!P0 SYNCS.PHASECHK.TRANS64 P0, [R0+URZ+0x68], R2 ;  /* 0x00006802000085a7 */ /* 0x000f2400080010ff */
[----:B--234-:R-:W-:Y:S05]  /*5660*/  @P0 EXIT ;  /* 0x000000000000094d */ /* 0x01cfea0003800000 */
[----:B------:R-:W-:Y:S05]  /*5670*/  BRA `(.L_x_99) ;  /* 0xfffffffc00e87947 */ /* 0x000fea000383ffff */
.L_x_84:
[----:B------:R-:W-:-:S06]  /*5680*/  UISETP.GE.AND UP0, UPT, UR23, 0x4, UPT ;  /* 0x000000041700788c */ /* 0x000fcc000bf06270 */
[----:B------:R-:W-:-:S13]  /*5690*/  PLOP3.LUT P0, PT, PT, PT, UP0, 0x80, 0x8 ;  /* 0x000000000008781c */ /* 0x000fda0003f0f008 */
[----:B-1----:R-:W-:Y:S05]  /*56a0*/  @!P0 EXIT ;  /* 0x000000000000894d */ /* 0x002fea0003800000 */
[----:B------:R-:W-:Y:S01]  /*56b0*/  BAR.SYNC.DEFER_BLOCKING 0x6, 0xa0 ;  /* 0x0182800000007b1d */ /* 0x000fe20000010000 */
[----:B------:R-:W-:Y:S01]  /*56c0*/  IMAD.SHL.U32 R49, R61, 0x10, RZ ;  /* 0x000000103d317824 */ /* 0x000fe200078e00ff */
[----:B------:R-:W-:Y:S01]  /*56d0*/  CS2R R58, SRZ ;  /* 0x00000000003a7805 */ /* 0x000fe2000001ff00 */
[----:B------:R-:W-:Y:S02]  /*56e0*/  IMAD.SHL.U32 R5, R51, 0x200, RZ ;  /* 0x0000020033057824 */ /* 0x000fe400078e00ff */
[----:B------:R-:W-:Y:S01]  /*56f0*/  IMAD.U32 R23, R61, 0x10000, RZ ;  /* 0x000100003d177824 */ /* 0x000fe200078e00ff */
[----:B------:R-:W-:Y:S01]  /*5700*/  UMOV UR43, 0x400 ;  /* 0x00000400002b7882 */ /* 0x000fe20000000000 */
[----:B------:R-:W-:Y:S01]  /*5710*/  LOP3.LUT R48, R49, 0x5b0, RZ, 0xc0, !PT ;  /* 0x000005b031307812 */ /* 0x000fe200078ec0ff */
[----:B------:R-:W-:Y:S01]  /*5720*/  ULEA UR43, UR47, UR43, 0x18 ;  /* 0x0000002b2f2b7291 */ /* 0x000fe2000f8ec0ff */
[----:B------:R-:W1:Y:S01]  /*5730*/  LDC.64 R44, c[0x0][0x888] ;  /* 0x00022200ff2c7b82 */ /* 0x000e620000000a00 */
[----:B------:R-:W-:Y:S01]  /*5740*/  IMAD.SHL.U32 R4, R61, 0x2, RZ ;  /* 0x000000023d047824 */ /* 0x000fe200078e00ff */
[----:B------:R-:W-:Y:S01]  /*5750*/  LOP3.LUT R48, R48, 0x200, R5, 0xf8, !PT ;  /* 0x0000020030307812 */ /* 0x000fe200078ef805 */
[----:B------:R-:W-:Y:S01]  /*5760*/  IMAD.SHL.U32 R5, R51, 0x200000, RZ ;  /* 0x0020000033057824 */ /* 0x000fe200078e00ff */
[C---:B------:R-:W-:Y:S01]  /*5770*/  LOP3.LUT R6, R49.reuse, 0x40, RZ, 0xc0, !PT ;  /* 0x0000004031067812 */ /* 0x040fe200078ec0ff */
[----:B------:R-:W-:Y:S01]  /*5780*/  UIADD3 UR4, UPT, UPT, UR43, 0x200, URZ ;  /* 0x000002002b047890 */ /* 0x000fe2000fffe0ff */
[----:B------:R-:W-:Y:S01]  /*5790*/  LOP3.LUT P0, RZ, R49, 0x40, RZ, 0xc0, !PT ;  /* 0x0000004031ff7812 */ /* 0x000fe2000780c0ff */
[----:B------:R-:W-:Y:S01]  /*57a0*/  IMAD.MOV.U32 R60, RZ, RZ, 0x1 ;  /* 0x00000001ff3c7424 */ /* 0x000fe200078e00ff */
[----:B------:R-:W2:Y:S01]  /*57b0*/  LDC.64 R46, c[0x0][0x890] ;  /* 0x00022400ff2e7b82 */ /* 0x000ea20000000a00 */
[----:B------:R-:W-:Y:S01]  /*57c0*/  LOP3.LUT R5, R5, 0x200000, RZ, 0xc0, !PT ;  /* 0x0020000005057812 */ /* 0x000fe200078ec0ff */
[----:B------:R-:W-:Y:S01]  /*57d0*/  IMAD.MOV.U32 R22, RZ, RZ, RZ ;  /* 0x000000ffff167224 */ /* 0x000fe200078e00ff */
[----:B------:R-:W-:Y:S01]  /*57e0*/  LOP3.LUT R4, R6, 0x8, R4, 0xf8, !PT ;  /* 0x0000000806047812 */ /* 0x000fe200078ef804 */
[----:B------:R-:W-:Y:S01]  /*57f0*/  IMAD.MOV.U32 R56, RZ, RZ, RZ ;  /* 0x000000ffff387224 */ /* 0x000fe200078e00ff */
[----:B------:R-:W-:Y:S01]  /*5800*/  LOP3.LUT R23, R5, 0x400000, R23, 0xf8, !PT ;  /* 0x0040000005177812 */ /* 0x000fe200078ef817 */
[----:B------:R-:W-:Y:S01]  /*5810*/  IMAD.U32 R53, RZ, RZ, UR4 ;  /* 0x00000004ff357e24 */ /* 0x000fe2000f8e00ff */
[----:B------:R-:W3:Y:S01]  /*5820*/  LDS R0, [UR43+0x130] ;  /* 0x0001302bff007984 */ /* 0x000ee20008000800 */
[----:B------:R-:W4:Y:S01]  /*5830*/  LDC.64 R42, c[0x0][0x8b0] ;  /* 0x00022c00ff2a7b82 */ /* 0x000f220000000a00 */
[----:B------:R-:W-:Y:S01]  /*5840*/  LOP3.LUT R48, R48, R4, RZ, 0xfc, !PT ;  /* 0x0000000430307212 */ /* 0x000fe200078efcff */
[----:B------:R-:W1:Y:S01]  /*5850*/  LDCU UR60, c[0x0][0x370] ;  /* 0x00006e00ff3c77ac */ /* 0x000e620008000800 */
[----:B------:R-:W-:Y:S01]  /*5860*/  LOP3.LUT R61, R61, 0x60, RZ, 0xc0, !PT ;  /* 0x000000603d3d7812 */ /* 0x000fe200078ec0ff */
[----:B------:R-:W1:Y:S04]  /*5870*/  LDCU UR42, c[0x0][0xb0c] ;  /* 0x00016180ff2a77ac */ /* 0x000e680008000800 */
[----:B------:R-:W1:Y:S01]  /*5880*/  LDC.64 R40, c[0x0][0x8a8] ;  /* 0x00022a00ff287b82 */ /* 0x000e620000000a00 */
[----:B------:R-:W1:Y:S01]  /*5890*/  LDCU UR39, c[0x0][0xb30] ;  /* 0x00016600ff2777ac */ /* 0x000e620008000800 */
[----:B------:R-:W1:Y:S01]  /*58a0*/  LDCU.64 UR54, c[0x0][0x888] ;  /* 0x00011100ff3677ac */ /* 0x000e620008000a00 */
[----:B------:R-:W1:Y:S01]  /*58b0*/  LDCU.64 UR40, c[0x0][0xb28] ;  /* 0x00016500ff2877ac */ /* 0x000e620008000a00 */
[----:B------:R-:W1:Y:S01]  /*58c0*/  LDCU.128 UR56, c[0x0][0xb10] ;  /* 0x00016200ff3877ac */ /* 0x000e620008000c00 */
[----:B------:R-:W1:Y:S01]  /*58d0*/  LDCU UR53, c[0x0][0x374] ;  /* 0x00006e80ff3577ac */ /* 0x000e620008000800 */
[----:B------:R-:W-:Y:S01]  /*58e0*/  UMOV UR52, URZ ;  /* 0x000000ff00347c82 */ /* 0x000fe20008000000 */
[----:B------:R-:W-:Y:S01]  /*58f0*/  UMOV UR46, URZ ;  /* 0x000000ff002e7c82 */ /* 0x000fe20008000000 */
[----:B---3--:R-:W-:Y:S01]  /*5900*/  IMAD.IADD R23, R0, 0x1, R23 ;  /* 0x0000000100177824 */ /* 0x008fe200078e0217 */
[----:B--2---:R-:W-:-:S07]  /*5910*/  P2R R0, PR, RZ, 0x1 ;  /* 0x00000001ff007803 */ /* 0x004fce0000000000 */
.L_x_143:
[----:B------:R-:W-:Y:S02]  /*5920*/  LEA R3, R56, UR43, 0x3 ;  /* 0x0000002b38037c11 */ /* 0x000fe4000f8e18ff */
[----:B------:R-:W-:Y:S02]  /*5930*/  SHF.L.U32 R0, R58, 0x1f, RZ ;  /* 0x0000001f3a007819 */ /* 0x000fe400000006ff */
[----:B-1----:R-:W-:Y:S02]  /*5940*/  LEA R4, R56, UR43, 0x4 ;  /* 0x0000002b38047c11 */ /* 0x002fe4000f8e20ff */
[----:B------:R-:W2:Y:S02]  /*5950*/  SYNCS.PHASECHK.TRANS64.TRYWAIT P0, [R3+URZ+0x80], R0 ;  /* 0x00008000030075a7 */ /* 0x000ea400080011ff */
[----:B--2---:R-:W-:Y:S05]  /*5960*/  @!P0 BRA `(.L_x_100) ;  /* 0x0000003c008c8947 */ /* 0x004fea0003800000 */
.L_x_192:
[----:B------:R-:W3:Y:S01]  /*5970*/  LDS.128 R4, [R4+0x110] ;  /* 0x0001100004047984 */ /* 0x000ee20000000c00 */
[----:B------:R-:W-:Y:S01]  /*5980*/  UISETP.GE.AND UP0, UPT, UR45, 0x1, UPT ;  /* 0x000000012d00788c */ /* 0x000fe2000bf06270 */
[----:B------:R-:W-:Y:S01]  /*5990*/  @!PT LDS RZ, [RZ] ;  /* 0x00000000fffff984 */ /* 0x000fe20000000800 */
[----:B------:R-:W-:Y:S01]  /*59a0*/  @!PT LDS RZ, [RZ] ;  /* 0x00000000fffff984 */ /* 0x000fe20000000800 */
[----:B------:R-:W-:Y:S01]  /*59b0*/  @!PT LDS RZ, [RZ] ;  /* 0x00000000fffff984 */ /* 0x000fe20000000800 */
[----:B------:R-:W-:Y:S01]  /*59c0*/  @!PT LDS RZ, [RZ] ;  /* 0x00000000fffff984 */ /* 0x000fe20000000800 */
[----:B------:R1:W-:Y:S06]  /*59d0*/  MEMBAR.ALL.CTA ;  /* 0x0000000000007992 */ /* 0x0003ec0000008000 */
[----:B-1----:R-:W1:Y:S01]  /*59e0*/  FENCE.VIEW.ASYNC.S ;  /* 0x00000000000073c6 */ /* 0x002e620000000000 */
[----:B---3--:R-:W-:Y:S11]  /*59f0*/  LOP3.LUT P0, RZ, R6, 0x1, RZ, 0xc0, !PT ;  /* 0x0000000106ff7812 */ /* 0x008ff6000780c0ff */
[----:B------:R-:W-:Y:S02]  /*5a00*/  @!UPT UIADD3 URZ, UPT, UPT, URZ, URZ, URZ ;  /* 0x000000fffffff290 */ /* 0x000fe4000fffe0ff */
[----:B-1----:R-:W-:Y:S01]  /*5a10*/  VOTEU.ANY UP1, P0 ;  /* 0x0000000000ff7886 */ /* 0x002fe20000020100 */
[----:B------:R-:W-:Y:S01]  /*5a20*/  PLOP3.LUT P0, PT, PT, PT, UP1, 0x80, 0x8 ;  /* 0x000000000008781c */ /* 0x000fe20003f0f018 */
[----:B------:R-:W-:Y:S11]  /*5a30*/  UP2UR UR62, UPR, URZ, 0x2 ;  /* 0x00000002ff3e7883 */ /* 0x000ff60008000000 */
[----:B------:R-:W-:Y:S01]  /*5a40*/  @!UPT UIADD3 URZ, UPT, UPT, URZ, URZ, URZ ;  /* 0x000000fffffff290 */ /* 0x000fe2000fffe0ff */
[----:B--2---:R-:W-:Y:S02]  /*5a50*/  @P0 SHF.R.U32.HI R0, RZ, 0x10, R5 ;  /* 0x00000010ff000819 */ /* 0x004fe40000011605 */
        /* <DEDUP_REMOVED lines=12> */
[----:B------:R-:W2:Y:S01]  /*5b20*/  LDCU UR12, c[0x0][0xb20] ;  /* 0x00016400ff0c77ac */ /* 0x000ea20008000800 */
[----:B------:R-:W-:Y:S02]  /*5b30*/  UIMAD.WIDE.U32 UR4, UR53, UR59, URZ ;  /* 0x0000003b350472a5 */ /* 0x000fe4000f8e00ff */
[----:B------:R-:W-:Y:S02]  /*5b40*/  UIMAD.WIDE.U32 UR6, UR60, UR56, URZ ;  /* 0x000000383c0672a5 */ /* 0x000fe4000f8e00ff */
[----:B------:R-:W-:Y:S02]  /*5b50*/  UISETP.NE.AND UP0, UPT, UR58, 0x1, UPT ;  /* 0x000000013a00788c */ /* 0x000fe4000bf05270 */
[----:B------:R-:W-:Y:S02]  /*5b60*/  UIMAD.WIDE.U32 UR8, UR37, UR59, URZ ;  /* 0x0000003b250872a5 */ /* 0x000fe4000f8e00ff */
[----:B------:R-:W-:Y:S02]  /*5b70*/  UIMAD.WIDE.U32 UR10, UR38, UR56, URZ ;  /* 0x00000038260a72a5 */ /* 0x000fe4000f8e00ff */
[----:B------:R-:W-:Y:S02]  /*5b80*/  UISETP.NE.AND UP1, UPT, UR42, 0x1, UPT ;  /* 0x000000012a00788c */ /* 0x000fe4000bf25270 */
[----:B------:R-:W-:Y:S01]  /*5b90*/  UISETP.NE.AND UP2, UPT, UR45, 0x1, UPT ;  /* 0x000000012d00788c */ /* 0x000fe2000bf45270 */
[----:B------:R-:W-:Y:S02]  /*5ba0*/  UMOV UR4, UR5 ;  /* 0x0000000500047c82 */ /* 0x000fe40008000000 */
[----:B--2---:R-:W-:Y:S03]  /*5bb0*/  USHF.R.U32.HI UR5, URZ, UR12, UR4 ;  /* 0x0000000cff057299 */ /* 0x004fe60008011604 */
[----:B------:R-:W-:Y:S02]  /*5bc0*/  UMOV UR4, UR7 ;  /* 0x0000000700047c82 */ /* 0x000fe40008000000 */
[----:B------:R-:W-:Y:S02]  /*5bd0*/  USHF.R.U32.HI UR7, URZ, UR57, UR4 ;  /* 0x00000039ff077299 */ /* 0x000fe40008011604 */
[----:B------:R-:W-:Y:S02]  /*5be0*/  USEL UR4, UR53, UR5, !UP0 ;  /* 0x0000000535047287 */ /* 0x000fe4000c000000 */
[----:B------:R-:W-:Y:S01]  /*5bf0*/  USEL UR7, UR60, UR7, !UP1 ;  /* 0x000000073c077287 */ /* 0x000fe2000c800000 */
[----:B------:R-:W-:Y:S01]  /*5c00*/  UMOV UR5, UR9 ;  /* 0x0000000900057c82 */ /* 0x000fe20008000000 */
[----:B------:R-:W-:Y:S02]  /*5c10*/  UIMAD.WIDE.U32 UR8, UR4, UR40, URZ ;  /* 0x00000028040872a5 */ /* 0x000fe4000f8e00ff */
[----:B------:R-:W-:Y:S03]  /*5c20*/  USHF.R.U32.HI UR6, URZ, UR12, UR5 ;  /* 0x0000000cff067299 */ /* 0x000fe60008011605 */
[----:B------:R-:W-:Y:S01]  /*5c30*/  UMOV UR5, UR11 ;  /* 0x0000000b00057c82 */ /* 0x000fe20008000000 */
[----:B------:R-:W-:Y:S02]  /*5c40*/  UIMAD.WIDE.U32 UR10, UR7, UR40, URZ ;  /* 0x00000028070a72a5 */ /* 0x000fe4000f8e00ff */
[----:B------:R-:W-:Y:S02]  /*5c50*/  USHF.R.U32.HI UR12, URZ, UR57, UR5 ;  /* 0x00000039ff0c7299 */ /* 0x000fe40008011605 */
[----:B------:R-:W-:Y:S01]  /*5c60*/  USEL UR6, UR37, UR6, !UP0 ;  /* 0x0000000625067287 */ /* 0x000fe2000c000000 */
[----:B------:R-:W-:Y:S02]  /*5c70*/  UMOV UR5, UR9 ;  /* 0x0000000900057c82 */ /* 0x000fe40008000000 */
[----:B------:R-:W-:Y:S01]  /*5c80*/  UMOV UR10, UR11 ;  /* 0x0000000b000a7c82 */ /* 0x000fe20008000000 */
[----:B------:R-:W-:Y:S02]  /*5c90*/  @UP2 USHF.R.U32.HI UR4, URZ, UR41, UR5 ;  /* 0x00000029ff042299 */ /* 0x000fe40008011605 */
[----:B------:R-:W-:Y:S02]  /*5ca0*/  @UP2 USHF.R.U32.HI UR7, URZ, UR41, UR10 ;  /* 0x00000029ff072299 */ /* 0x000fe4000801160a */
[----:B------:R-:W-:Y:S02]  /*5cb0*/  UIMAD UR4, UR45, UR4, URZ ;  /* 0x000000042d0472a4 */ /* 0x000fe4000f8e02ff */
        /* <DEDUP_REMOVED lines=8> */
[----:B------:R-:W-:Y:S02]  /*5d40*/  USEL UR11, UR6, UR4, !UP2 ;  /* 0x00000004060b7287 */ /* 0x000fe4000d000000 */
[----:B------:R-:W-:Y:S02]  /*5d50*/  UIADD3 UR8, UPT, UPT, -UR5, URZ, URZ ;  /* 0x000000ff05087290 */ /* 0x000fe4000fffe1ff */
[----:B------:R-:W-:Y:S01]  /*5d60*/  UIADD3 UR10, UPT, UPT, -UR11, URZ, URZ ;  /* 0x000000ff0b0a7290 */ /* 0x000fe2000fffe1ff */
[----:B------:R-:W-:Y:S01]  /*5d70*/  @!UP0 UMOV UR4, UR9 ;  /* 0x0000000900048c82 */ /* 0x000fe20008000000 */
[----:B------:R-:W-:Y:S02]  /*5d80*/  UIADD3 UR9, UPT, UPT, -UR6, URZ, URZ ;  /* 0x000000ff06097290 */ /* 0x000fe4000fffe1ff */
[----:B------:R-:W-:Y:S02]  /*5d90*/  @!UP0 USHF.R.U32.HI UR4, URZ, UR41, UR4 ;  /* 0x00000029ff048299 */ /* 0x000fe40008011604 */
[----:B------:R-:W-:Y:S02]  /*5da0*/  UIMAD UR10, UR45, UR10, UR6 ;  /* 0x0000000a2d0a72a4 */ /* 0x000fe4000f8e0206 */
[----:B------:R-:W-:Y:S04]  /*5db0*/  @!UP0 USEL UR4, UR5, UR4, !UP2 ;  /* 0x0000000405048287 */ /* 0x000fe8000d000000 */
[----:B------:R-:W-:Y:S02]  /*5dc0*/  @!UP0 UIMAD UR10, UR7, UR10, UR4 ;  /* 0x0000000a070a82a4 */ /* 0x000fe4000f8e0204 */
[----:B------:R-:W-:Y:S02]  /*5dd0*/  @!UP0 UIADD3 UR11, UPT, UPT, UR11, -UR4, URZ ;  /* 0x800000040b0b8290 */ /* 0x000fe4000fffe0ff */
[----:B------:R-:W-:Y:S02]  /*5de0*/  UIMAD UR7, UR42, UR8, UR38 ;  /* 0x000000082a0772a4 */ /* 0x000fe4000f8e0226 */
[----:B------:R-:W-:Y:S02]  /*5df0*/  @!UP0 UIMAD UR6, UR11, UR45, UR5 ;  /* 0x0000002d0b0682a4 */ /* 0x000fe4000f8e0205 */
[----:B------:R-:W-:Y:S01]  /*5e00*/  UIMAD UR4, UR58, UR9, UR37 ;  /* 0x000000093a0472a4 */ /* 0x000fe2000f8e0225 */
[----:B------:R-:W-:Y:S02]  /*5e10*/  @!UP0 UMOV UR5, UR10 ;  /* 0x0000000a00058c82 */ /* 0x000fe40008000000 */
[----:B------:R-:W-:Y:S02]  /*5e20*/  UIMAD UR38, UR5, UR42, UR7 ;  /* 0x0000002a052672a4 */ /* 0x000fe4000f8e0207 */
[----:B------:R-:W-:Y:S11]  /*5e30*/  UIMAD UR37, UR6, UR58, UR4 ;  /* 0x0000003a062572a4 */ /* 0x000ff6000f8e0204 */
[----:B------:R-:W-:Y:S01]  /*5e40*/  @!UPT UIADD3 URZ, UPT, UPT, URZ, URZ, URZ ;  /* 0x000000fffffff290 */ /* 0x000fe2000fffe0ff */
.L_x_101:
[----:B------:R-:W-:Y:S01]  /*5e50*/  UISETP.NE.AND UP0, UPT, UR39, 0x1, UPT ;  /* 0x000000012700788c */ /* 0x000fe2000bf05270 */
[----:B------:R-:W-:Y:S01]  /*5e60*/  LOP3.LUT P0, RZ, R53, 0x90, RZ, 0xc0, !PT ;  /* 0x0000009035ff7812 */ /* 0x000fe2000780c0ff */
[----:B------:R-:W-:Y:S01]  /*5e70*/  USHF.L.U32 UR50, UR24, 0x6, URZ ;  /* 0x0000000618327899 */ /* 0x000fe200080006ff */
[----:B------:R-:W-:Y:S01]  /*5e80*/  BSSY.RECONVERGENT B6, `(.L_x_102) ;  /* 0x0000034000067945 */ /* 0x000fe20003800200 */
[----:B------:R-:W-:Y:S01]  /*5e90*/  USHF.L.U32 UR49, UR20, 0x7, URZ ;  /* 0x0000000714317899 */ /* 0x000fe200080006ff */
[----:B------:R-:W-:Y:S06]  /*5ea0*/  IADD3 R56, PT, PT, R56, 0x1, RZ ;  /* 0x0000000138387810 */ /* 0x000fec0007ffe0ff */
[----:B------:R-:W2:Y:S01]  /*5eb0*/  @!UP0 LDCU.128 UR12, c[0x0][0xb10] ;  /* 0x00016200ff0c87ac */ /* 0x000ea20008000c00 */
[----:B------:R-:W3:Y:S01]  /*5ec0*/  @!UP0 LDCU UR5, c[0x0][0xb0c] ;  /* 0x00016180ff0587ac */ /* 0x000ee20008000800 */
[----:B------:R-:W4:Y:S01]  /*5ed0*/  @!UP0 LDCU UR10, c[0x0][0xb20] ;  /* 0x00016400ff0a87ac */ /* 0x000f220008000800 */
[----:B--2---:R-:W-:Y:S02]  /*5ee0*/  UIMAD.WIDE.U32 UR8, UR38, UR12, URZ ;  /* 0x0000000c260872a5 */ /* 0x004fe4000f8e00ff */
[----:B------:R-:W-:Y:S02]  /*5ef0*/  UIMAD.WIDE.U32 UR6, UR37, UR15, URZ ;  /* 0x0000000f250672a5 */ /* 0x000fe4000f8e00ff */
[----:B------:R-:W-:Y:S03]  /*5f00*/  @!UP0 UISETP.NE.AND UP1, UPT, UR14, 0x1, UPT ;  /* 0x000000010e00888c */ /* 0x000fe6000bf25270 */
[----:B------:R-:W-:Y:S01]  /*5f10*/  @!UP0 UMOV UR4, UR9 ;  /* 0x0000000900048c82 */ /* 0x000fe20008000000 */
[----:B---3--:R-:W-:Y:S02]  /*5f20*/  @!UP0 UISETP.NE.AND UP2, UPT, UR5, 0x1, UPT ;  /* 0x000000010500888c */ /* 0x008fe4000bf45270 */
[----:B------:R-:W-:Y:S01]  /*5f30*/  @!UP0 USHF.R.U32.HI UR4, URZ, UR13, UR4 ;  /* 0x0000000dff048299 */ /* 0x000fe20008011604 */
[----:B------:R-:W-:Y:S02]  /*5f40*/  @!UP0 UMOV UR6, UR7 ;  /* 0x0000000700068c82 */ /* 0x000fe40008000000 */
[----:B----4-:R-:W-:Y:S02]  /*5f50*/  @!UP0 USHF.R.U32.HI UR6, URZ, UR10, UR6 ;  /* 0x0000000aff068299 */ /* 0x010fe40008011606 */
[----:B------:R-:W-:Y:S02]  /*5f60*/  @!UP0 USEL UR7, UR38, UR4, !UP2 ;  /* 0x0000000426078287 */ /* 0x000fe4000d000000 */
[----:B------:R-:W-:Y:S04]  /*5f70*/  @!UP0 USEL UR6, UR37, UR6, !UP1 ;  /* 0x0000000625068287 */ /* 0x000fe8000c800000 */
[----:B------:R-:W-:Y:S02]  /*5f80*/  @!UP0 UIADD3 UR4, UPT, UPT, -UR7, UR6, URZ ;  /* 0x0000000607048290 */ /* 0x000fe4000fffe1ff */
[----:B------:R-:W-:Y:S02]  /*5f90*/  @!UP0 UIADD3 UR6, UPT, UPT, UR7, -UR6, URZ ;  /* 0x8000000607068290 */ /* 0x000fe4000fffe0ff */
[----:B------:R-:W-:Y:S02]  /*5fa0*/  @!UP0 UIMAD UR38, UR4, UR5, UR38 ;  /* 0x00000005042682a4 */ /* 0x000fe4000f8e0226 */
[----:B------:R-:W-:Y:S01]  /*5fb0*/  @!UP0 UIMAD UR37, UR6, UR14, UR37 ;  /* 0x0000000e062582a4 */ /* 0x000fe2000f8e0225 */
[----:B------:R-:W-:Y:S11]  /*5fc0*/  @!P0 BRA `(.L_x_103) ;  /* 0x00000000007c8947 */ /* 0x000ff60003800000 */
[----:B------:R-:W2:Y:S01]  /*5fd0*/  LDCU.64 UR8, c[0x4][0x80] ;  /* 0x01001000ff0877ac */ /* 0x000ea20008000a00 */
[----:B------:R-:W-:Y:S01]  /*5fe0*/  MOV R2, 0x0 ;  /* 0x0000000000027802 */ /* 0x000fe20000000f00 */
[----:B------:R-:W-:Y:S02]  /*5ff0*/  HFMA2 R12, -RZ, RZ, 0, 5.9604644775390625e-08 ;  /* 0x00000001ff0c7431 */ /* 0x000fe400000001ff */
[----:B------:R-:W-:Y:S01]  /*6000*/  IMAD.MOV.U32 R8, RZ, RZ, 0x70 ;  /* 0x00000070ff087424 */ /* 0x000fe200078e00ff */
[----:B------:R3:W4:Y:S01]  /*6010*/  LDC.64 R14, c[0x4][R2] ;  /* 0x01000000020e7b82 */ /* 0x0007220000000a00 */
[----:B------:R-:W1:Y:S01]  /*6020*/  LDCU.64 UR6, c[0x4][0x88] ;  /* 0x01001100ff0677ac */ /* 0x000e620008000a00 */
[----:B------:R-:W-:Y:S01]  /*6030*/  IMAD.MOV.U32 R13, RZ, RZ, RZ ;  /* 0x000000ffff0d7224 */ /* 0x000fe200078e00ff */
[----:B------:R-:W1:Y:S01]  /*6040*/  LDCU.64 UR4, c[0x4][0x8] ;  /* 0x01000100ff0477ac */ /* 0x000e620008000a00 */
[----:B--2---:R-:W-:Y:S01]  /*6050*/  MOV R5, UR9 ;  /* 0x0000000900057c02 */ /* 0x004fe20008000f00 */
[----:B------:R-:W-:Y:S01]  /*6060*/  IMAD.U32 R4, RZ, RZ, UR8 ;  /* 0x00000008ff047e24 */ /* 0x000fe2000f8e00ff */
[----:B-1----:R-:W-:Y:S01]  /*6070*/  MOV R7, UR7 ;  /* 0x0000000700077c02 */ /* 0x002fe20008000f00 */
[----:B------:R-:W-:Y:S01]  /*6080*/  IMAD.U32 R6, RZ, RZ, UR6 ;  /* 0x00000006ff067e24 */ /* 0x000fe2000f8e00ff */
[----:B------:R-:W-:Y:S01]  /*6090*/  MOV R11, UR5 ;  /* 0x00000005000b7c02 */ /* 0x000fe20008000f00 */
[----:B------:R-:W-:Y:S02]  /*60a0*/  IMAD.U32 R10, RZ, RZ, UR4 ;  /* 0x00000004ff0a7e24 */ /* 0x000fe4000f8e00ff */
[----:B------:R-:W-:Y:S07]  /*60b0*/  LEPC R20, `(.L_x_104) ;  /* 0x000000001014794e */ /* 0x000fee0000000000 */
[----:B---345:R-:W-:Y:S05]  /*60c0*/  CALL.ABS.NOINC R14 ;  /* 0x000000000e007343 */ /* 0x038fea0003c00000 */
.L_x_104:
[----:B------:R-:W1:Y:S01]  /*60d0*/  LDCU.64 UR8, c[0x4][0x80] ;  /* 0x01001000ff0877ac */ /* 0x000e620008000a00 */
[----:B------:R-:W2:Y:S01]  /*60e0*/  LDC.64 R2, c[0x4][R2] ;  /* 0x0100000002027b82 */ /* 0x000ea20000000a00 */
[----:B------:R-:W-:Y:S02]  /*60f0*/  HFMA2 R12, -RZ, RZ, 0, 5.9604644775390625e-08 ;  /* 0x00000001ff0c7431 */ /* 0x000fe400000001ff */
[----:B------:R-:W-:Y:S02]  /*6100*/  IMAD.MOV.U32 R8, RZ, RZ, 0x70 ;  /* 0x00000070ff087424 */ /* 0x000fe400078e00ff */
[----:B------:R-:W-:Y:S01]  /*6110*/  IMAD.MOV.U32 R13, RZ, RZ, RZ ;  /* 0x000000ffff0d7224 */ /* 0x000fe200078e00ff */
[----:B------:R-:W3:Y:S01]  /*6120*/  LDCU.64 UR6, c[0x4][0x88] ;  /* 0x01001100ff0677ac */ /* 0x000ee20008000a00 */
[----:B------:R-:W4:Y:S01]  /*6130*/  LDCU.64 UR4, c[0x4][0x8] ;  /* 0x01000100ff0477ac */ /* 0x000f220008000a00 */
[----:B-1----:R-:W-:Y:S02]  /*6140*/  MOV R4, UR8 ;  /* 0x0000000800047c02 */ /* 0x002fe40008000f00 */
[----:B------:R-:W-:Y:S02]  /*6150*/  MOV R5, UR9 ;  /* 0x0000000900057c02 */ /* 0x000fe40008000f00 */
[----:B---3--:R-:W-:Y:S01]  /*6160*/  MOV R7, UR7 ;  /* 0x0000000700077c02 */ /* 0x008fe20008000f00 */
[----:B------:R-:W-:Y:S01]  /*6170*/  IMAD.U32 R6, RZ, RZ, UR6 ;  /* 0x00000006ff067e24 */ /* 0x000fe2000f8e00ff */
[----:B----4-:R-:W-:Y:S01]  /*6180*/  MOV R11, UR5 ;  /* 0x00000005000b7c02 */ /* 0x010fe20008000f00 */
[----:B------:R-:W-:Y:S02]  /*6190*/  IMAD.U32 R10, RZ, RZ, UR4 ;  /* 0x00000004ff0a7e24 */ /* 0x000fe4000f8e00ff */
[----:B------:R-:W-:Y:S07]  /*61a0*/  LEPC R20, `(.L_x_103) ;  /* 0x000000001014794e */ /* 0x000fee0000000000 */
[----:B--2---:R-:W-:Y:S05]  /*61b0*/  CALL.ABS.NOINC R2 ;  /* 0x0000000002007343 */ /* 0x004fea0003c00000 */
.L_x_103:
[----:B------:R-:W-:Y:S05]  /*61c0*/  BSYNC.RECONVERGENT B6 ;  /* 0x0000000000067941 */ /* 0x000fea0003800200 */
.L_x_102:
[----:B------:R-:W-:Y:S02]  /*61d0*/  ISETP.NE.U32.AND P0, PT, RZ, UR54, PT ;  /* 0x00000036ff007c0c */ /* 0x000fe4000bf05070 */
[C---:B------:R-:W-:Y:S02]  /*61e0*/  ISETP.NE.U32.AND P1, PT, R46.reuse, RZ, PT ;  /* 0x000000ff2e00720c */ /* 0x040fe40003f25070 */
[----:B------:R-:W-:Y:S02]  /*61f0*/  ISETP.NE.U32.AND P4, PT, R46, RZ, PT ;  /* 0x000000ff2e00720c */ /* 0x000fe40003f85070 */
[----:B------:R-:W-:Y:S02]  /*6200*/  ISETP.NE.AND.EX P0, PT, RZ, UR55, PT, P0 ;  /* 0x00000037ff007c0c */ /* 0x000fe4000bf05300 */
[C---:B------:R-:W-:Y:S02]  /*6210*/  ISETP.NE.AND.EX P1, PT, R47.reuse, RZ, PT, P1 ;  /* 0x000000ff2f00720c */ /* 0x040fe40003f25310 */
[----:B------:R-:W-:Y:S02]  /*6220*/  ISETP.NE.AND.EX P4, PT, R47, RZ, P0, P4 ;  /* 0x000000ff2f00720c */ /* 0x000fe40000785340 */
[----:B------:R-:W-:Y:S02]  /*6230*/  ISETP.NE.U32.AND P5, PT, R42, RZ, PT ;  /* 0x000000ff2a00720c */ /* 0x000fe40003fa5070 */
[----:B------:R-:W-:Y:S02]  /*6240*/  ISETP.NE.U32.AND P3, PT, RZ, UR54, PT ;  /* 0x00000036ff007c0c */ /* 0x000fe4000bf65070 */
[----:B------:R-:W-:Y:S02]  /*6250*/  PLOP3.LUT P2, PT, PT, PT, PT, 0x8, 0x80 ;  /* 0x000000000080781c */ /* 0x000fe40003f4e170 */
[----:B------:R-:W-:Y:S02]  /*6260*/  ISETP.NE.AND.EX P5, PT, R43, RZ, PT, P5 ;  /* 0x000000ff2b00720c */ /* 0x000fe40003fa5350 */
[----:B------:R-:W-:Y:S03]  /*6270*/  ISETP.NE.AND.EX P3, PT, RZ, UR55, PT, P3 ;  /* 0x00000037ff007c0c */ /* 0x000fe6000bf65330 */
[----:B------:R-:W-:Y:S01]  /*6280*/  @!P4 PLOP3.LUT P2, PT, P1, PT, PT, 0x80, 0x8 ;  /* 0x000000000008c81c */ /* 0x000fe20000f4f070 */
[----:B------:R-:W-:Y:S01]  /*6290*/  @!UPT UIADD3 URZ, UPT, UPT, URZ, URZ, URZ ;  /* 0x000000fffffff290 */ /* 0x000fe2000fffe0ff */
[----:B------:R-:W-:Y:S11]  /*62a0*/  @!P1 BRA `(.L_x_105) ;  /* 0x0000000000309947 */ /* 0x000ff60003800000 */
[----:B------:R-:W-:Y:S01]  /*62b0*/  ISETP.NE.U32.AND P0, PT, R44, RZ, PT ;  /* 0x000000ff2c00720c */ /* 0x000fe20003f05070 */
[----:B------:R-:W2:Y:S01]  /*62c0*/  LDCU.64 UR4, c[0x0][0x358] ;  /* 0x00006b00ff0477ac */ /* 0x000ea20008000a00 */
[----:B------:R-:W-:Y:S02]  /*62d0*/  IMAD.MOV.U32 R50, RZ, RZ, 0x1 ;  /* 0x00000001ff327424 */ /* 0x000fe400078e00ff */
[----:B------:R-:W-:Y:S11]  /*62e0*/  ISETP.NE.AND.EX P0, PT, R45, RZ, PT, P0 ;  /* 0x000000ff2d00720c */ /* 0x000ff60003f05300 */
[----:B------:R-:W-:Y:S02]  /*62f0*/  @!UPT UIADD3 URZ, UPT, UPT, URZ, URZ, URZ ;  /* 0x000000fffffff290 */ /* 0x000fe4000fffe0ff */
[----:B------:R-:W3:Y:S01]  /*6300*/  @P0 LDC.64 R2, c[0x0][0x888] ;  /* 0x00022200ff020b82 */ /* 0x000ee20000000a00 */
[----:B-1----:R-:W-:Y:S04]  /*6310*/  @P0 IMAD R0, R46, UR36, RZ ;  /* 0x000000242e000c24 */ /* 0x002fe8000f8e02ff */
[----:B---3--:R-:W-:Y:S04]  /*6320*/  @P0 IMAD.WIDE R2, R0, 0x4, R2 ;  /* 0x0000000400020825 */ /* 0x008fe800078e0202 */
[----:B------:R-:W-:Y:S01]  /*6330*/  HFMA2 R0, -RZ, RZ, 0, 5.9604644775390625e-08 ;  /* 0x00000001ff007431 */ /* 0x000fe200000001ff */
[----:B--2--5:R2:W5:Y:S04]  /*6340*/  @P0 LDG.E R27, desc[UR4][R2.64] ;  /* 0x00000004021b0981 */ /* 0x024568000c1e1900 */
[----:B------:R-:W-:Y:S01]  /*6350*/  @!P0 PRMT R50, R0, 0x7610, R50 ;  /* 0x0000761000328816 */ /* 0x000fe20000000032 */
[----:B--2---:R-:W3:Y:S06]  /*6360*/  @!P0 LDC R27, c[0x0][0x880] ;  /* 0x00022000ff1b8b82 */ /* 0x004eec0000000800 */
.L_x_105:
[----:B------:R-:W-:Y:S05]  /*6370*/  @!P5 BRA `(.L_x_106) ;  /* 0x000000000024d947 */ /* 0x000fea0003800000 */
[----:B------:R-:W-:Y:S01]  /*6380*/  ISETP.NE.U32.AND P0, PT, R40, RZ, PT ;  /* 0x000000ff2800720c */ /* 0x000fe20003f05070 */
[----:B------:R-:W2:Y:S03]  /*6390*/  LDCU.64 UR4, c[0x0][0x358] ;  /* 0x00006b00ff0477ac */ /* 0x000ea60008000a00 */
[----:B------:R-:W-:Y:S11]  /*63a0*/  ISETP.NE.AND.EX P0, PT, R41, RZ, PT, P0 ;  /* 0x000000ff2900720c */ /* 0x000ff60003f05300 */
[----:B------:R-:W-:Y:S02]  /*63b0*/  @!UPT UIADD3 URZ, UPT, UPT, URZ, URZ, URZ ;  /* 0x000000fffffff290 */ /* 0x000fe4000fffe0ff */
[----:B------:R-:W4:Y:S01]  /*63c0*/  @P0 LDC.64 R2, c[0x0][0x8a8] ;  /* 0x00022a00ff020b82 */ /* 0x000f220000000a00 */
[----:B-1----:R-:W-:Y:S04]  /*63d0*/  @P0 IMAD R0, R42, UR36, RZ ;  /* 0x000000242a000c24 */ /* 0x002fe8000f8e02ff */
[----:B----4-:R-:W-:Y:S05]  /*63e0*/  @P0 IMAD.WIDE R2, R0, 0x4, R2 ;  /* 0x0000000400020825 */ /* 0x010fea00078e0202 */
[----:B--2--5:R2:W5:Y:S02]  /*63f0*/  @P0 LDG.E R24, desc[UR4][R2.64] ;  /* 0x0000000402180981 */ /* 0x024564000c1e1900 */
[----:B--2---:R-:W4:Y:S02]  /*6400*/  @!P0 LDC R24, c[0x0][0x8a0] ;  /* 0x00022800ff188b82 */ /* 0x004f240000000800 */
.L_x_106:
[----:B---3-5:R-:W-:Y:S01]  /*6410*/  FSETP.NEU.AND P0, PT, R27, RZ, PT ;  /* 0x000000ff1b00720b */ /* 0x028fe20003f0d000 */
[----:B------:R-:W-:Y:S01]  /*6420*/  IMAD.SHL.U32 R57, R48, 0x2, RZ ;  /* 0x0000000230397824 */ /* 0x000fe200078e00ff */
[----:B------:R-:W-:Y:S01]  /*6430*/  SEL R3, RZ, 0xffffffff, P3 ;  /* 0xffffffffff037807 */ /* 0x000fe20001800000 */
[----:B------:R-:W-:Y:S01]  /*6440*/  BSSY B1, `(.L_x_107) ;  /* 0x0000033000017945 */ /* 0x000fe20003800000 */
[----:B------:R-:W-:Y:S01]  /*6450*/  @!P4 LOP3.LUT P3, RZ, R50, 0xff, RZ, 0xc0, !PT ;  /* 0x000000ff32ffc812 */ /* 0x000fe2000786c0ff */
[----:B------:R-:W-:Y:S01]  /*6460*/  IMAD.MOV.U32 R64, RZ, RZ, 0x1 ;  /* 0x00000001ff407424 */ /* 0x000fe200078e00ff */
[----:B-1----:R-:W-:Y:S01]  /*6470*/  @!P4 SEL R0, RZ, 0xffffffff, P0 ;  /* 0xffffffffff00c807 */ /* 0x002fe20000000000 */
[----:B------:R-:W-:Y:S01]  /*6480*/  IMAD R25, R22, 0x40, R23 ;  /* 0x0000004016197824 */ /* 0x000fe200078e0217 */
[----:B------:R-:W-:Y:S01]  /*6490*/  LOP3.LUT R60, R60, 0x1, RZ, 0x3c, !PT ;  /* 0x000000013c3c7812 */ /* 0x000fe200078e3cff */
[----:B------:R-:W-:Y:S01]  /*64a0*/  IMAD.MOV.U32 R26, RZ, RZ, RZ ;  /* 0x000000ffff1a7224 */ /* 0x000fe200078e00ff */
[----:B------:R-:W-:Y:S02]  /*64b0*/  @P2 SEL R0, R3, R0, !P3 ;  /* 0x0000000003002207 */ /* 0x000fe40005800000 */
[----:B------:R-:W-:Y:S02]  /*64c0*/  CS2R R38, SRZ ;  /* 0x0000000000267805 */ /* 0x000fe4000001ff00 */
[----:B------:R-:W-:Y:S02]  /*64d0*/  LEA R54, R22, UR43, 0x3 ;  /* 0x0000002b16367c11 */ /* 0x000fe4000f8e18ff */
[----:B------:R-:W-:Y:S02]  /*64e0*/  CS2R R36, SRZ ;  /* 0x0000000000247805 */ /* 0x000fe4000001ff00 */
[----:B------:R-:W-:Y:S02]  /*64f0*/  @!P4 LOP3.LUT R0, R0, 0x1, RZ, 0xc0, !PT ;  /* 0x000000010000c812 */ /* 0x000fe400078ec0ff */
[----:B------:R-:W-:Y:S02]  /*6500*/  CS2R R30, SRZ ;  /* 0x00000000001e7805 */ /* 0x000fe4000001ff00 */
[----:B------:R-:W-:Y:S02]  /*6510*/  SEL R2, RZ, 0xffffffff, P0 ;  /* 0xffffffffff027807 */ /* 0x000fe40000000000 */
[----:B------:R-:W-:Y:S02]  /*6520*/  CS2R R28, SRZ ;  /* 0x00000000001c7805 */ /* 0x000fe4000001ff00 */
[----:B------:R-:W-:Y:S01]  /*6530*/  ISETP.NE.U32.OR P6, PT, R0, 0x1, P4 ;  /* 0x000000010000780c */ /* 0x000fe200027c5470 */
[----:B------:R-:W-:Y:S01]  /*6540*/  VIADD R63, R57, UR43 ;  /* 0x0000002b393f7c36 */ /* 0x000fe20008000000 */
[----:B------:R-:W-:Y:S02]  /*6550*/  LOP3.LUT P4, R55, R50, 0xff, RZ, 0xc0, !PT ;  /* 0x000000ff32377812 */ /* 0x000fe4000788c0ff */
[----:B------:R-:W-:Y:S02]  /*6560*/  P2R R62, PR, RZ, 0x40 ;  /* 0x00000040ff3e7803 */ /* 0x000fe40000000000 */
[----:B------:R-:W-:Y:S04]  /*6570*/  @P1 SEL R2, R3, R2, !P4 ;  /* 0x0000000203021207 */ /* 0x000fe80006000000 */
[----:B------:R-:W-:Y:S03]  /*6580*/  LOP3.LUT R2, R2, 0x1, RZ, 0xc0, !PT ;  /* 0x0000000102027812 */ /* 0x000fe600078ec0ff */
[----:B------:R-:W-:Y:S02]  /*6590*/  @P6 SHF.L.U32 R0, R60, 0x1f, RZ ;  /* 0x0000001f3c006819 */ /* 0x000fe400000006ff */
[----:B------:R-:W-:Y:S02]  /*65a0*/  ISETP.NE.U32.AND P5, PT, R2, 0x1, PT ;  /* 0x000000010200780c */ /* 0x000fe40003fa5070 */
[----:B------:R1:W2:Y:S02]  /*65b0*/  @P6 SYNCS.PHASECHK.TRANS64.TRYWAIT P3, [UR43+0x30], R0 ;  /* 0x00003000ff0065a7 */ /* 0x0002a4000806112b */
[----:B------:R-:W-:Y:S02]  /*65c0*/  P2R R65, PR, RZ, 0x20 ;  /* 0x00000020ff417803 */ /* 0x000fe40000000000 */
[----:B-1----:R-:W-:Y:S04]  /*65d0*/  SHF.L.U32 R0, R59, 0x1f, RZ ;  /* 0x0000001f3b007819 */ /* 0x002fe800000006ff */
[----:B------:R1:W3:Y:S01]  /*65e0*/  SYNCS.PHASECHK.TRANS64.TRYWAIT P2, [R54+URZ+0xa0], R0 ;  /* 0x0000a000360075a7 */ /* 0x0002e200080411ff */
[----:B--2---:R-:W-:Y:S01]  /*65f0*/  @P6 SEL R64, RZ, 0x1, !P3 ;  /* 0x00000001ff406807 */ /* 0x004fe20005800000 */
[----:B-1----:R-:W-:Y:S06]  /*6600*/  @!P6 BRA `(.L_x_108) ;  /* 0x000000000058e947 */ /* 0x002fec0003800000 */
[----:B------:R-:W-:Y:S01]  /*6610*/  VIADD R2, R63, 0x200 ;  /* 0x000002003f027836 */ /* 0x000fe20000000000 */
[----:B------:R-:W-:Y:S01]  /*6620*/  LOP3.LUT P6, RZ, R49, 0x40, RZ, 0xc0, !PT ;  /* 0x0000004031ff7812 */ /* 0x000fe200078cc0ff */
[----:B------:R-:W-:Y:S01]  /*6630*/  BSSY B0, `(.L_x_109) ;  /* 0x000000e000007945 */ /* 0x000fe20003800000 */
[----:B------:R-:W-:Y:S01]  /*6640*/  ISETP.NE.AND P1, PT, R64, RZ, PT ;  /* 0x000000ff4000720c */ /* 0x000fe20003f25270 */
[----:B------:R-:W-:Y:S01]  /*6650*/  @P5 VIADD R4, R63, 0x210 ;  /* 0x000002103f045836 */ /* 0x000fe20000000000 */
[----:B------:R-:W-:Y:S01]  /*6660*/  PLOP3.LUT P0, PT, PT, PT, PT, 0x8, 0x80 ;  /* 0x000000000080781c */ /* 0x000fe20003f0e170 */
[----:B------:R-:W-:Y:S01]  /*6670*/  IMAD.MOV.U32 R39, RZ, RZ, RZ ;  /* 0x000000ffff277224 */ /* 0x000fe200078e00ff */
[----:B------:R-:W-:Y:S02]  /*6680*/  @P5 PLOP3.LUT P0, PT, P6, PT, PT, 0x80, 0x8 ;  /* 0x000000000008581c */ /* 0x000fe4000370f070 */
[----:B------:R-:W-:Y:S02]  /*6690*/  CS2R R36, SRZ ;  /* 0x0000000000247805 */ /* 0x000fe4000001ff00 */
[----:B------:R-:W-:Y:S02]  /*66a0*/  CS2R R30, SRZ ;  /* 0x00000000001e7805 */ /* 0x000fe4000001ff00 */
[----:B------:R-:W-:Y:S07]  /*66b0*/  CS2R R28, SRZ ;  /* 0x00000000001c7805 */ /* 0x000fee000001ff00 */
[----:B------:R-:W-:Y:S01]  /*66c0*/  @P0 VIADD R4, R2, 0xfffffff0 ;  /* 0xfffffff002040836 */ /* 0x000fe20000000000 */
[----:B------:R-:W-:Y:S06]  /*66d0*/  @P1 BRA `(.L_x_110) ;  /* 0x00000000000c1947 */ /* 0x000fec0003800000 */
[----:B------:R-:W-:Y:S04]  /*66e0*/  SHF.L.U32 R3, R60, 0x1f, RZ ;  /* 0x0000001f3c037819 */ /* 0x000fe800000006ff */
[----:B------:R-:W1:Y:S02]  /*66f0*/  SYNCS.PHASECHK.TRANS64.TRYWAIT P0, [UR43+0x30], R3 ;  /* 0x00003003ff0075a7 */ /* 0x000e64000800112b */
[----:B-1----:R-:W-:Y:S05]  /*6700*/  @!P0 BRA `(.L_x_111) ;  /* 0x0000003000388947 */ /* 0x002fea0003800000 */
.L_x_110:
[----:B------:R-:W-:Y:S05]  /*6710*/  BSYNC B0 ;  /* 0x0000000000007941 */ /* 0x000fea0003800000 */
.L_x_109:
[----:B------:R-:W-:Y:S01]  /*6720*/  ISETP.NE.AND P0, PT, R65, RZ, PT ;  /* 0x000000ff4100720c */ /* 0x000fe20003f05270 */
[----:B------:R-:W-:Y:S11]  /*6730*/  HFMA2 R26, -RZ, RZ, 0, 5.9604644775390625e-08 ;  /* 0x00000001ff1a7431 */ /* 0x000ff600000001ff */
[----:B------:R-:W-:Y:S01]  /*6740*/  @!UPT UIADD3 URZ, UPT, UPT, URZ, URZ, URZ ;  /* 0x000000fffffff290 */ /* 0x000fe2000fffe0ff */
[----:B------:R2:W1:Y:S04]  /*6750*/  @P0 LDS.128 R36, [R4] ;  /* 0x0000000004240984 */ /* 0x0004680000000c00 */
[----:B------:R2:W1:Y:S02]  /*6760*/  @P0 LDS.128 R28, [R57+UR43+0x200] ;  /* 0x0002002b391c0984 */ /* 0x0004640008000c00 */
.L_x_108:
[----:B------:R-:W-:Y:S05]  /*6770*/  BSYNC B1 ;  /* 0x0000000000017941 */ /* 0x000fea0003800000 */
.L_x_107:
[----:B-1----:R-:W-:Y:S04]  /*6780*/  SHF.R.U32.HI R2, RZ, 0x15, R25 ;  /* 0x00000015ff027819 */ /* 0x002fe80000011619 */
[----:B------:R-:W-:Y:S01]  /*6790*/  LOP3.LUT P0, RZ, R2, 0x3, R51, 0x48, !PT ;  /* 0x0000000302ff7812 */ /* 0x000fe20007804833 */
[----:B------:R-:W-:Y:S01]  /*67a0*/  @!UPT UIADD3 URZ, UPT, UPT, URZ, URZ, URZ ;  /* 0x000000fffffff290 */ /* 0x000fe2000fffe0ff */
[----:B---3--:R-:W-:Y:S11]  /*67b0*/  @P2 BRA `(.L_x_112) ;  /* 0x0000000000082947 */ /* 0x008ff60003800000 */
[----:B------:R-:W1:Y:S02]  /*67c0*/  SYNCS.PHASECHK.TRANS64.TRYWAIT P1, [R54+URZ+0xa0], R0 ;  /* 0x0000a000360075a7 */ /* 0x000e6400080211ff */
[----:B-1----:R-:W-:Y:S05]  /*67d0*/  @!P1 BRA `(.L_x_113) ;  /* 0x00000030001c9947 */ /* 0x002fea0003800000 */
.L_x_112:
[----:B------:R-:W-:Y:S05]  /*67e0*/  @!P0 BRA `(.L_x_114) ;  /* 0x0000000000408947 */ /* 0x000fea0003800000 */
[----:B------:R-:W3:Y:S01]  /*67f0*/  LDCU.64 UR8, c[0x4][0x70] ;  /* 0x01000e00ff0877ac */ /* 0x000ee20008000a00 */
[----:B------:R-:W-:Y:S01]  /*6800*/  MOV R3, 0x0 ;  /* 0x0000000000037802 */ /* 0x000fe20000000f00 */
[----:B------:R-:W-:Y:S02]  /*6810*/  HFMA2 R12, -RZ, RZ, 0, 5.9604644775390625e-08 ;  /* 0x00000001ff0c7431 */ /* 0x000fe400000001ff */
[----:B------:R-:W-:Y:S02]  /*6820*/  IMAD.MOV.U32 R8, RZ, RZ, 0x192 ;  /* 0x00000192ff087424 */ /* 0x000fe400078e00ff */
[----:B------:R-:W-:Y:S01]  /*6830*/  IMAD.MOV.U32 R13, RZ, RZ, RZ ;  /* 0x000000ffff0d7224 */ /* 0x000fe200078e00ff */
[----:B------:R-:W5:Y:S01]  /*6840*/  LDCU.64 UR6, c[0x4][0x78] ;  /* 0x01000f00ff0677ac */ /* 0x000f620008000a00 */
[----:B------:R-:W1:Y:S01]  /*6850*/  LDC.64 R2, c[0x4][R3] ;  /* 0x0100000003027b82 */ /* 0x000e620000000a00 */
[----:B------:R-:W4:Y:S01]  /*6860*/  LDCU.64 UR4, c[0x4][0x10] ;  /* 0x01000200ff0477ac */ /* 0x000f220008000a00 */
[----:B---3--:R-:W-:Y:S01]  /*6870*/  MOV R5, UR9 ;  /* 0x0000000900057c02 */ /* 0x008fe20008000f00 */
[----:B--2---:R-:W-:Y:S01]  /*6880*/  IMAD.U32 R4, RZ, RZ, UR8 ;  /* 0x00000008ff047e24 */ /* 0x004fe2000f8e00ff */
[----:B-----5:R-:W-:Y:S01]  /*6890*/  MOV R7, UR7 ;  /* 0x0000000700077c02 */ /* 0x020fe20008000f00 */
[----:B------:R-:W-:Y:S01]  /*68a0*/  IMAD.U32 R6, RZ, RZ, UR6 ;  /* 0x00000006ff067e24 */ /* 0x000fe2000f8e00ff */
[----:B----4-:R-:W-:Y:S01]  /*68b0*/  MOV R11, UR5 ;  /* 0x00000005000b7c02 */ /* 0x010fe20008000f00 */
[----:B------:R-:W-:Y:S02]  /*68c0*/  IMAD.U32 R10, RZ, RZ, UR4 ;  /* 0x00000004ff0a7e24 */ /* 0x000fe4000f8e00ff */
[----:B------:R-:W-:Y:S07]  /*68d0*/  LEPC R20, `(.L_x_114) ;  /* 0x000000001014794e */ /* 0x000fee0000000000 */
[----:B-1----:R-:W-:Y:S05]  /*68e0*/  CALL.ABS.NOINC R2 ;  /* 0x0000000002007343 */ /* 0x002fea0003c00000 */
.L_x_114:
[----:B------:R-:W-:Y:S05]  /*68f0*/  WARPSYNC.ALL ;  /* 0x0000000000007948 */ /* 0x000fea0003800000 */
[----:B------:R-:W-:Y:S01]  /*6900*/  R2UR UR4, R25 ;  /* 0x00000000190472ca */ /* 0x000fe200000e0000 */
[--C-:B------:R-:W-:Y:S01]  /*6910*/  HADD2.F32 R3, -RZ, R28.reuse.H0_H0 ;  /* 0x2000001cff037230 */ /* 0x100fe20000004100 */
[----:B------:R-:W-:Y:S01]  /*6920*/  MOV R66, 0x10 ;  /* 0x0000001000427802 */ /* 0x000fe20000000f00 */
[--C-:B------:R-:W-:Y:S01]  /*6930*/  HADD2.F32 R20, -RZ, R29.reuse.H0_H0 ;  /* 0x2000001dff147230 */ /* 0x100fe20000004100 */
[----:B------:R-:W-:Y:S01]  /*6940*/  LOP3.LUT P6, RZ, R49, 0x40, RZ, 0xc0, !PT ;  /* 0x0000004031ff7812 */ /* 0x000fe200078cc0ff */
[----:B------:R-:W-:Y:S01]  /*6950*/  HADD2.F32 R21, -RZ, R29.H1_H1 ;  /* 0x3000001dff157230 */ /* 0x000fe20000004100 */
[----:B------:R-:W-:Y:S01]  /*6960*/  ISETP.NE.AND P0, PT, R61, RZ, PT ;  /* 0x000000ff3d00720c */ /* 0x000fe20003f05270 */
[----:B------:R-:W-:Y:S01]  /*6970*/  BSSY.RECONVERGENT B0, `(.L_x_115) ;  /* 0x0000052000007945 */ /* 0x000fe20003800200 */
[----:B------:R-:W-:Y:S04]  /*6980*/  SEL R66, R66, 0xfffffff0, !P6 ;  /* 0xfffffff042427807 */ /* 0x000fe80007000000 */
[----:B------:R-:W-:Y:S01]  /*6990*/  IADD3 R63, PT, PT, R63, R66, RZ ;  /* 0x000000423f3f7210 */ /* 0x000fe20007ffe0ff */
[----:B--2---:R-:W1:Y:S02]  /*69a0*/  LDTM.x16 R4, tmem[UR4] ;  /* 0x00000004000479ee */ /* 0x004e640008240000 */
[C---:B-1--4-:R-:W-:Y:S01]  /*69b0*/  FMUL R0, R24.reuse, R4 ;  /* 0x0000000418007220 */ /* 0x052fe20000400000 */
[----:B------:R-:W-:Y:S02]  /*69c0*/  HADD2.F32 R4, -RZ, R28.H1_H1 ;  /* 0x3000001cff047230 */ /* 0x000fe40000004100 */
[C---:B------:R-:W-:Y:S01]  /*69d0*/  FMUL R2, R24.reuse, R5 ;  /* 0x0000000518027220 */ /* 0x040fe20000400000 */
[C---:B------:R-:W-:Y:S01]  /*69e0*/  FMUL R7, R24.reuse, R7 ;  /* 0x0000000718077220 */ /* 0x040fe20000400000 */
[C---:B------:R-:W-:Y:S01]  /*69f0*/  FFMA R0, R27.reuse, R3, R0 ;  /* 0x000000031b007223 */ /* 0x040fe20000000000 */
[C---:B------:R-:W-:Y:S01]  /*6a00*/  FMUL R3, R24.reuse, R6 ;  /* 0x0000000618037220 */ /* 0x040fe20000400000 */
[C---:B------:R-:W-:Y:S01]  /*6a10*/  FFMA R2, R27.reuse, R4, R2 ;  /* 0x000000041b027223 */ /* 0x040fe20000000002 */
[C---:B------:R-:W-:Y:S01]  /*6a20*/  FMUL R4, R24.reuse, R8 ;  /* 0x0000000818047220 */ /* 0x040fe20000400000 */
[C---:B------:R-:W-:Y:S01]  /*6a30*/  FMUL R8, R24.reuse, R12 ;  /* 0x0000000c18087220 */ /* 0x040fe20000400000 */
[----:B------:R-:W-:Y:S01]  /*6a40*/  FMUL R12, R24, R16 ;  /* 0x00000010180c7220 */ /* 0x000fe20000400000 */
[--C-:B------:R-:W-:Y:S01]  /*6a50*/  HADD2.F32 R16, -RZ, R30.reuse.H0_H0 ;  /* 0x2000001eff107230 */ /* 0x100fe20000004100 */
[----:B------:R-:W-:Y:S01]  /*6a60*/  F2FP.F16.F32.PACK_AB R32, R2, R0 ;  /* 0x000000000220723e */ /* 0x000fe200000000ff */
[----:B------:R-:W-:Y:S02]  /*6a70*/  HADD2.F32 R0, -RZ, R30.H1_H1 ;  /* 0x3000001eff007230 */ /* 0x000fe40000004100 */
[C---:B------:R-:W-:Y:S01]  /*6a80*/  FMUL R5, R24.reuse, R9 ;  /* 0x0000000918057220 */ /* 0x040fe20000400000 */
[C---:B------:R-:W-:Y:S01]  /*6a90*/  FFMA R3, R27.reuse, R20, R3 ;  /* 0x000000141b037223 */ /* 0x040fe20000000003 */
[C---:B------:R-:W-:Y:S01]  /*6aa0*/  FFMA R7, R27.reuse, R21, R7 ;  /* 0x000000151b077223 */ /* 0x040fe20000000007 */
[--C-:B------:R-:W-:Y:S02]  /*6ab0*/  HADD2.F32 R2, -RZ, R31.reuse.H0_H0 ;  /* 0x2000001fff027230 */ /* 0x100fe40000004100 */
[C---:B------:R-:W-:Y:S01]  /*6ac0*/  FFMA R4, R27.reuse, R16, R4 ;  /* 0x000000101b047223 */ /* 0x040fe20000000004 */
[C---:B------:R-:W-:Y:S01]  /*6ad0*/  FMUL R6, R24.reuse, R10 ;  /* 0x0000000a18067220 */ /* 0x040fe20000400000 */
[C---:B------:R-:W-:Y:S01]  /*6ae0*/  FFMA R5, R27.reuse, R0, R5 ;  /* 0x000000001b057223 */ /* 0x040fe20000000005 */
[----:B------:R-:W-:Y:S02]  /*6af0*/  HADD2.F32 R16, -RZ, R31.H1_H1 ;  /* 0x3000001fff107230 */ /* 0x000fe40000004100 */
[C---:B------:R-:W-:Y:S01]  /*6b00*/  FMUL R11, R24.reuse, R11 ;  /* 0x0000000b180b7220 */ /* 0x040fe20000400000 */
[--C-:B------:R-:W-:Y:S02]  /*6b10*/  HADD2.F32 R0, -RZ, R36.reuse.H0_H0 ;  /* 0x20000024ff007230 */ /* 0x100fe40000004100 */
[----:B------:R-:W-:Y:S01]  /*6b20*/  FFMA R6, R27, R2, R6 ;  /* 0x000000021b067223 */ /* 0x000fe20000000006 */
[----:B------:R-:W-:Y:S01]  /*6b30*/  F2FP.F16.F32.PACK_AB R33, R7, R3 ;  /* 0x000000030721723e */ /* 0x000fe200000000ff */
[----:B------:R-:W-:Y:S02]  /*6b40*/  HADD2.F32 R2, -RZ, R36.H1_H1 ;  /* 0x30000024ff027230 */ /* 0x000fe40000004100 */
[C---:B------:R-:W-:Y:S01]  /*6b50*/  FFMA R11, R27.reuse, R16, R11 ;  /* 0x000000101b0b7223 */ /* 0x040fe2000000000b */
[C---:B------:R-:W-:Y:S01]  /*6b60*/  FMUL R9, R24.reuse, R13 ;  /* 0x0000000d18097220 */ /* 0x040fe20000400000 */
[--C-:B------:R-:W-:Y:S02]  /*6b70*/  HADD2.F32 R3, -RZ, R37.reuse.H0_H0 ;  /* 0x20000025ff037230 */ /* 0x100fe40000004100 */
[C---:B------:R-:W-:Y:S01]  /*6b80*/  FFMA R8, R27.reuse, R0, R8 ;  /* 0x000000001b087223 */ /* 0x040fe20000000008 */
[C---:B------:R-:W-:Y:S01]  /*6b90*/  FMUL R10, R24.reuse, R14 ;  /* 0x0000000e180a7220 */ /* 0x040fe20000400000 */
[----:B------:R-:W-:Y:S02]  /*6ba0*/  HADD2.F32 R0, -RZ, R37.H1_H1 ;  /* 0x30000025ff007230 */ /* 0x000fe40000004100 */
[C---:B------:R-:W-:Y:S01]  /*6bb0*/  FMUL R15, R24.reuse, R15 ;  /* 0x0000000f180f7220 */ /* 0x040fe20000400000 */
[C---:B------:R-:W-:Y:S01]  /*6bc0*/  FFMA R9, R27.reuse, R2, R9 ;  /* 0x000000021b097223 */ /* 0x040fe20000000009 */
[----:B------:R-:W-:Y:S01]  /*6bd0*/  FFMA R10, R27, R3, R10 ;  /* 0x000000031b0a7223 */ /* 0x000fe2000000000a */
[--C-:B------:R-:W-:Y:S01]  /*6be0*/  HADD2.F32 R2, -RZ, R38.reuse.H0_H0 ;  /* 0x20000026ff027230 */ /* 0x100fe20000004100 */
[----:B------:R-:W-:Y:S01]  /*6bf0*/  F2FP.F16.F32.PACK_AB R34, R5, R4 ;  /* 0x000000040522723e */ /* 0x000fe200000000ff */
[----:B------:R-:W-:Y:S02]  /*6c00*/  HADD2.F32 R3, -RZ, R38.H1_H1 ;  /* 0x30000026ff037230 */ /* 0x000fe40000004100 */
[----:B------:R-:W-:Y:S01]  /*6c10*/  FFMA R15, R27, R0, R15 ;  /* 0x000000001b0f7223 */ /* 0x000fe2000000000f */
[C---:B------:R-:W-:Y:S01]  /*6c20*/  FMUL R13, R24.reuse, R17 ;  /* 0x00000011180d7220 */ /* 0x040fe20000400000 */
[--C-:B------:R-:W-:Y:S02]  /*6c30*/  HADD2.F32 R4, -RZ, R39.reuse.H0_H0 ;  /* 0x20000027ff047230 */ /* 0x100fe40000004100 */
[C---:B------:R-:W-:Y:S01]  /*6c40*/  FMUL R14, R24.reuse, R18 ;  /* 0x00000012180e7220 */ /* 0x040fe20000400000 */
[----:B------:R-:W-:Y:S02]  /*6c50*/  HADD2.F32 R0, -RZ, R39.H1_H1 ;  /* 0x30000027ff007230 */ /* 0x000fe40000004100 */
[----:B------:R-:W-:Y:S01]  /*6c60*/  FMUL R19, R24, R19 ;  /* 0x0000001318137220 */ /* 0x000fe20000400000 */
[----:B------:R-:W-:Y:S01]  /*6c70*/  F2FP.F16.F32.PACK_AB R35, R11, R6 ;  /* 0x000000060b23723e */ /* 0x000fe200000000ff */
[C---:B------:R-:W-:Y:S01]  /*6c80*/  FFMA R12, R27.reuse, R2, R12 ;  /* 0x000000021b0c7223 */ /* 0x040fe2000000000c */
[C---:B------:R-:W-:Y:S01]  /*6c90*/  FFMA R13, R27.reuse, R3, R13 ;  /* 0x000000031b0d7223 */ /* 0x040fe2000000000d */
[C---:B------:R-:W-:Y:S01]  /*6ca0*/  FFMA R14, R27.reuse, R4, R14 ;  /* 0x000000041b0e7223 */ /* 0x040fe2000000000e */
[----:B------:R-:W-:Y:S01]  /*6cb0*/  FFMA R19, R27, R0, R19 ;  /* 0x000000001b137223 */ /* 0x000fe20000000013 */
[----:B------:R1:W-:Y:S01]  /*6cc0*/  STS.128 [R57+UR43+0x200], R32 ;  /* 0x0002002039007988 */ /* 0x0003e20008000c2b */
[----:B------:R-:W-:Y:S02]  /*6cd0*/  F2FP.F16.F32.PACK_AB R8, R9, R8 ;  /* 0x000000080908723e */ /* 0x000fe400000000ff */
[----:B------:R-:W-:Y:S02]  /*6ce0*/  F2FP.F16.F32.PACK_AB R9, R15, R10 ;  /* 0x0000000a0f09723e */ /* 0x000fe400000000ff */
[----:B------:R-:W-:Y:S02]  /*6cf0*/  F2FP.F16.F32.PACK_AB R10, R13, R12 ;  /* 0x0000000c0d0a723e */ /* 0x000fe400000000ff */
[----:B------:R-:W-:Y:S05]  /*6d00*/  F2FP.F16.F32.PACK_AB R11, R19, R14 ;  /* 0x0000000e130b723e */ /* 0x000fea00000000ff */
[----:B------:R1:W-:Y:S01]  /*6d10*/  STS.128 [R63+0x200], R8 ;  /* 0x000200083f007388 */ /* 0x0003e20000000c00 */
[----:B------:R-:W-:Y:S01]  /*6d20*/  @!PT LDS RZ, [RZ] ;  /* 0x00000000fffff984 */ /* 0x000fe20000000800 */
[----:B------:R-:W-:Y:S01]  /*6d30*/  @!PT LDS RZ, [RZ] ;  /* 0x00000000fffff984 */ /* 0x000fe20000000800 */
[----:B------:R-:W-:Y:S01]  /*6d40*/  @!PT LDS RZ, [RZ] ;  /* 0x00000000fffff984 */ /* 0x000fe20000000800 */
[----:B------:R-:W-:Y:S01]  /*6d50*/  @!PT LDS RZ, [RZ] ;  /* 0x00000000fffff984 */ /* 0x000fe20000000800 */
[----:B------:R2:W-:Y:S07]  /*6d60*/  MEMBAR.ALL.CTA ;  /* 0x0000000000007992 */ /* 0x0005ee0000008000 */
[----:B--2---:R-:W2:Y:S02]  /*6d70*/  FENCE.VIEW.ASYNC.S ;  /* 0x00000000000073c6 */ /* 0x004ea40000000000 */
[----:B--2---:R-:W-:Y:S06]  /*6d80*/  BAR.SYNC.DEFER_BLOCKING 0x1, 0x80 ;  /* 0x0042000000007b1d */ /* 0x004fec0000010000 */
[----:B------:R-:W-:Y:S05]  /*6d90*/  @P0 BRA `(.L_x_116) ;  /* 0x00000000003c0947 */ /* 0x000fea0003800000 */
[----:B------:R-:W2:Y:S01]  /*6da0*/  LDCU.64 UR6, c[0x0][0x348] ;  /* 0x00006900ff0677ac */ /* 0x000ea20008000a00 */
[----:B------:R-:W-:Y:S01]  /*6db0*/  UIADD3 UR4, UPT, UPT, UR43, 0x200, URZ ;  /* 0x000002002b047890 */ /* 0x000fe2000fffe0ff */
[----:B------:R-:W-:Y:S01]  /*6dc0*/  UMOV UR51, UR36 ;  /* 0x0000002400337c82 */ /* 0x000fe20008000000 */
[----:B------:R-:W-:Y:S02]  /*6dd0*/  UIADD3 UR9, UPT, UPT, UR49, 0x40, URZ ;  /* 0x0000004031097890 */ /* 0x000fe4000fffe0ff */
[----:B------:R-:W-:Y:S02]  /*6de0*/  UIADD3 UR8, UPT, UPT, UR43, 0xa00, URZ ;  /* 0x00000a002b087890 */ /* 0x000fe4000fffe0ff */
[----:B------:R-:W-:Y:S01]  /*6df0*/  MOV R53, UR4 ;  /* 0x0000000400357c02 */ /* 0x000fe20008000f00 */
[----:B------:R-:W-:Y:S01]  /*6e00*/  UMOV UR10, UR50 ;  /* 0x00000032000a7c82 */ /* 0x000fe20008000000 */
[----:B------:R-:W-:Y:S02]  /*6e10*/  UMOV UR11, UR36 ;  /* 0x00000024000b7c82 */ /* 0x000fe40008000000 */
[----:B------:R-:W-:Y:S01]  /*6e20*/  R2UR UR48, R53 ;  /* 0x00000000353072ca */ /* 0x000fe200000e0000 */
[----:B--2---:R-:W-:Y:S04]  /*6e30*/  UIADD3 UR4, UP0, UPT, UR6, 0x680, URZ ;  /* 0x0000068006047890 */ /* 0x004fe8000ff1e0ff */
[----:B------:R-:W-:Y:S09]  /*6e40*/  UIADD3.X UR5, UPT, UPT, URZ, UR7, URZ, UP0, !UPT ;  /* 0x00000007ff057290 */ /* 0x000ff200087fe4ff */
[----:B------:R2:W-:Y:S01]  /*6e50*/  UTMASTG.3D [UR48], [UR4] ;  /* 0x00000030040073b5 */ /* 0x0005e20008010000 */
[----:B------:R2:W-:Y:S01]  /*6e60*/  UTMASTG.3D [UR8], [UR4] ;  /* 0x00000008040073b5 */ /* 0x0005e20008010000 */
[----:B------:R0:W-:Y:S01]  /*6e70*/  UTMACMDFLUSH ;  /* 0x00000000000079b7 */ /* 0x0001e20000000000 */
[----:B--2---:R-:W-:Y:S04]  /*6e80*/  DEPBAR.LE SB0, 0x1 ;  /* 0x000080400000791a */ /* 0x004fe80000000000 */
.L_x_116:
[----:B------:R-:W-:Y:S05]  /*6e90*/  BSYNC.RECONVERGENT B0 ;  /* 0x0000000000007941 */ /* 0x000fea0003800200 */
.L_x_115:
[----:B------:R-:W-:Y:S01]  /*6ea0*/  BAR.SYNC.DEFER_BLOCKING 0x1, 0x80 ;  /* 0x0042000000007b1d */ /* 0x000fe20000010000 */
[----:B------:R-:W-:Y:S01]  /*6eb0*/  ISETP.NE.AND P1, PT, R62, RZ, PT ;  /* 0x000000ff3e00720c */ /* 0x000fe20003f25270 */
[----:B------:R-:W-:Y:S01]  /*6ec0*/  UISETP.NE.AND UP0, UPT, UR52, URZ, UPT ;  /* 0x000000ff3400728c */ /* 0x000fe2000bf05270 */
[----:B------:R-:W-:Y:S11]  /*6ed0*/  LEA R2, R26, UR43, 0x3 ;  /* 0x0000002b1a027c11 */ /* 0x000ff6000f8e18ff */
[----:B------:R-:W-:Y:S01]  /*6ee0*/  @P1 SHF.L.U32 R3, R60, 0x1f, RZ ;  /* 0x0000001f3c031819 */ /* 0x000fe200000006ff */
[----:B------:R-:W-:Y:S06]  /*6ef0*/  BRA.U !UP0, `(.L_x_117) ;  /* 0x0000000108247547 */ /* 0x000fec000b800000 */
[----:B------:R-:W-:Y:S01]  /*6f00*/  IMAD.U32 R4, RZ, RZ, UR46 ;  /* 0x0000002eff047e24 */ /* 0x000fe2000f8e00ff */
[----:B------:R-:W-:Y:S01]  /*6f10*/  MOV R0, UR47 ;  /* 0x0000002f00007c02 */ /* 0x000fe20008000f00 */
[----:B------:R-:W-:Y:S03]  /*6f20*/  UIADD3 UR4, UPT, UPT, UR46, 0x1, URZ ;  /* 0x000000012e047890 */ /* 0x000fe6000fffe0ff */
[----:B------:R-:W-:Y:S01]  /*6f30*/  @P1 LEA R4, R4, UR43, 0x3 ;  /* 0x0000002b04041c11 */ /* 0x000fe2000f8e18ff */
[----:B------:R-:W-:Y:S04]  /*6f40*/  UISETP.NE.AND UP0, UPT, UR4, 0x4, UPT ;  /* 0x000000040400788c */ /* 0x000fe8000bf05270 */
[----:B------:R-:W-:Y:S01]  /*6f50*/  @P1 VIADD R4, R4, 0x50 ;  /* 0x0000005004041836 */ /* 0x000fe20000000000 */
[----:B------:R-:W-:Y:S04]  /*6f60*/  USEL UR46, UR4, URZ, UP0 ;  /* 0x000000ff042e7287 */ /* 0x000fe80008000000 */
[----:B------:R-:W-:Y:S04]  /*6f70*/  @P1 PRMT R0, R0, 0x654, R4 ;  /* 0x0000065400001816 */ /* 0x000fe80000000004 */
[----:B------:R2:W-:Y:S04]  /*6f80*/  @P1 SYNCS.ARRIVE.TRANS64.RED.A1T0 RZ, [R0+URZ], RZ ;  /* 0x000000ff00ff19a7 */ /* 0x0005e800081004ff */
.L_x_117:
[----:B------:R-:W3:Y:S01]  /*6f90*/  @P1 SYNCS.PHASECHK.TRANS64.TRYWAIT P0, [R2+URZ+0x30], R3 ;  /* 0x00003003020015a7 */ /* 0x000ee200080011ff */
[----:B------:R-:W-:Y:S01]  /*6fa0*/  BSSY B1, `(.L_x_118) ;  /* 0x0000012000017945 */ /* 0x000fe20003800000 */
[----:B---3--:R-:W-:Y:S03]  /*6fb0*/  @P1 SEL R64, RZ, 0x1, !P0 ;  /* 0x00000001ff401807 */ /* 0x008fe60004000000 */
[----:B------:R-:W-:Y:S05]  /*6fc0*/  @!P1 BRA `(.L_x_119) ;  /* 0x00000000003c9947 */ /* 0x000fea0003800000 */
[----:B------:R-:W-:Y:S01]  /*6fd0*/  ISETP.NE.AND P1, PT, R65, RZ, PT ;  /* 0x000000ff4100720c */ /* 0x000fe20003f25270 */
[----:B------:R-:W-:Y:S01]  /*6fe0*/  BSSY B0, `(.L_x_120) ;  /* 0x0000009000007945 */ /* 0x000fe20003800000 */
[----:B------:R-:W-:Y:S11]  /*6ff0*/  ISETP.NE.AND P0, PT, R64, RZ, PT ;  /* 0x000000ff4000720c */ /* 0x000ff60003f05270 */
[----:B------:R-:W-:Y:S05]  /*7000*/  @P1 IMAD R4, R26, 0x1000, R57 ;  /* 0x000010001a041824 */ /* 0x000fea00078e0239 */
[----:B------:R-:W-:Y:S05]  /*7010*/  @P1 IADD3 R3, PT, PT, R4, UR43, RZ ;  /* 0x0000002b04031c10 */ /* 0x000fea000fffe0ff */
[----:B------:R-:W-:Y:S01]  /*7020*/  @P1 IMAD.IADD R3, R66, 0x1, R3 ;  /* 0x0000000142031824 */ /* 0x000fe200078e0203 */
[----:B------:R-:W-:Y:S06]  /*7030*/  @P0 BRA `(.L_x_121) ;  /* 0x00000000000c0947 */ /* 0x000fec0003800000 */
[----:B--2---:R-:W-:Y:S04]  /*7040*/  SHF.L.U32 R0, R60, 0x1f, RZ ;  /* 0x0000001f3c007819 */ /* 0x004fe800000006ff */
[----:B------:R-:W2:Y:S02]  /*7050*/  SYNCS.PHASECHK.TRANS64.TRYWAIT P0, [R2+URZ+0x30], R0 ;  /* 0x00003000020075a7 */ /* 0x000ea400080011ff */
[----:B--2---:R-:W-:Y:S05]  /*7060*/  @!P0 BRA `(.L_x_122) ;  /* 0x00000028000c8947 */ /* 0x004fea0003800000 */
.L_x_121:
[----:B------:R-:W-:Y:S05]  /*7070*/  BSYNC B0 ;  /* 0x0000000000007941 */ /* 0x000fea0003800000 */
.L_x_120:
[----:B------:R-:W-:Y:S02]  /*7080*/  ISETP.NE.AND P0, PT, R65, RZ, PT ;  /* 0x000000ff4100720c */ /* 0x000fe40003f05270 */
[----:B------:R-:W-:Y:S11]  /*7090*/  IADD3 R26, PT, PT, R26, 0x1, RZ ;  /* 0x000000011a1a7810 */ /* 0x000ff60007ffe0ff */
[----:B------:R3:W4:Y:S04]  /*70a0*/  @P0 LDS.128 R28, [R4+UR43+0x200] ;  /* 0x0002002b041c0984 */ /* 0x0007280008000c00 */
[----:B------:R3:W1:Y:S02]  /*70b0*/  @P0 LDS.128 R36, [R3+0x200] ;  /* 0x0002000003240984 */ /* 0x0006640000000c00 */
.L_x_119:
[----:B------:R-:W-:Y:S05]  /*70c0*/  BSYNC B1 ;  /* 0x0000000000017941 */ /* 0x000fea0003800000 */
.L_x_118:
[----:B--2---:R-:W-:Y:S05]  /*70d0*/  VIADD R0, R25, 0x10 ;  /* 0x0000001019007836 */ /* 0x004fea0000000000 */
[----:B------:R-:W-:Y:S04]  /*70e0*/  SHF.R.U32.HI R0, RZ, 0x15, R0 ;  /* 0x00000015ff007819 */ /* 0x000fe80000011600 */
[----:B------:R-:W-:Y:S11]  /*70f0*/  LOP3.LUT P0, RZ, R0, 0x3, R51, 0x48, !PT ;  /* 0x0000000300ff7812 */ /* 0x000ff60007804833 */
[----:B------:R-:W-:Y:S02]  /*7100*/  @!UPT UIADD3 URZ, UPT, UPT, URZ, URZ, URZ ;  /* 0x000000fffffff290 */ /* 0x000fe4000fffe0ff */
[----:B------:R-:W-:Y:S05]  /*7110*/  @!P0 BRA `(.L_x_123) ;  /* 0x0000000000408947 */ /* 0x000fea0003800000 */
[----:B------:R-:W2:Y:S01]  /*7120*/  LDCU.64 UR8, c[0x4][0x70] ;  /* 0x01000e00ff0877ac */ /* 0x000ea20008000a00 */
[----:B---3--:R-:W-:Y:S01]  /*7130*/  MOV R3, 0x0 ;  /* 0x0000000000037802 */ /* 0x008fe20000000f00 */
[----:B------:R-:W-:Y:S02]  /*7140*/  HFMA2 R12, -RZ, RZ, 0, 5.9604644775390625e-08 ;  /* 0x00000001ff0c7431 */ /* 0x000fe400000001ff */
[----:B-1----:R-:W-:Y:S02]  /*7150*/  IMAD.MOV.U32 R8, RZ, RZ, 0x192 ;  /* 0x00000192ff087424 */ /* 0x002fe400078e00ff */
[----:B------:R-:W-:Y:S01]  /*7160*/  IMAD.MOV.U32 R13, RZ, RZ, RZ ;  /* 0x000000ffff0d7224 */ /* 0x000fe200078e00ff */
[----:B------:R-:W1:Y:S01]  /*7170*/  LDCU.64 UR6, c[0x4][0x78] ;  /* 0x01000f00ff0677ac */ /* 0x000e620008000a00 */
[----:B------:R-:W3:Y:S01]  /*7180*/  LDC.64 R2, c[0x4][R3] ;  /* 0x0100000003027b82 */ /* 0x000ee20000000a00 */
[----:B------:R-:W5:Y:S01]  /*7190*/  LDCU.64 UR4, c[0x4][0x10] ;  /* 0x01000200ff0477ac */ /* 0x000f620008000a00 */
[----:B--2---:R-:W-:Y:S01]  /*71a0*/  MOV R5, UR9 ;  /* 0x0000000900057c02 */ /* 0x004fe20008000f00 */
[----:B------:R-:W-:Y:S01]  /*71b0*/  IMAD.U32 R4, RZ, RZ, UR8 ;  /* 0x00000008ff047e24 */ /* 0x000fe2000f8e00ff */
[----:B-1----:R-:W-:Y:S01]  /*71c0*/  MOV R7, UR7 ;  /* 0x0000000700077c02 */ /* 0x002fe20008000f00 */
[----:B------:R-:W-:Y:S01]  /*71d0*/  IMAD.U32 R6, RZ, RZ, UR6 ;  /* 0x00000006ff067e24 */ /* 0x000fe2000f8e00ff */
[----:B-----5:R-:W-:Y:S01]  /*71e0*/  MOV R11, UR5 ;  /* 0x00000005000b7c02 */ /* 0x020fe20008000f00 */
[----:B------:R-:W-:Y:S02]  /*71f0*/  IMAD.U32 R10, RZ, RZ, UR4 ;  /* 0x00000004ff0a7e24 */ /* 0x000fe4000f8e00ff */
[----:B------:R-:W-:Y:S07]  /*7200*/  LEPC R20, `(.L_x_123) ;  /* 0x000000001014794e */ /* 0x000fee0000000000 */
[----:B---34-:R-:W-:Y:S05]  /*7210*/  CALL.ABS.NOINC R2 ;  /* 0x0000000002007343 */ /* 0x018fea0003c00000 */
.L_x_123:
[----:B------:R-:W-:Y:S01]  /*7220*/  ISETP.NE.AND P6, PT, R62, RZ, PT ;  /* 0x000000ff3e00720c */ /* 0x000fe20003fc5270 */
[----:B------:R-:W-:Y:S05]  /*7230*/  WARPSYNC.ALL ;  /* 0x0000000000007948 */ /* 0x000fea0003800000 */
[----:B------:R-:W-:Y:S01]  /*7240*/  R2UR UR4, R25 ;  /* 0x00000000190472ca */ /* 0x000fe200000e0000 */
[----:B---34-:R-:W-:Y:S01]  /*7250*/  HADD2.F32 R3, -RZ, R28.H0_H0 ;  /* 0x2000001cff037230 */ /* 0x018fe20000004100 */
[----:B------:R-:W-:Y:S01]  /*7260*/  ISETP.NE.AND P0, PT, R61, RZ, PT ;  /* 0x000000ff3d00720c */ /* 0x000fe20003f05270 */
[----:B------:R-:W-:Y:S01]  /*7270*/  HADD2.F32 R20, -RZ, R30.H0_H0 ;  /* 0x2000001eff147230 */ /* 0x000fe20000004100 */
[----:B------:R-:W-:Y:S09]  /*7280*/  BSSY.RECONVERGENT B0, `(.L_x_124) ;  /* 0x0000058000007945 */ /* 0x000ff20003800200 */
[----:B-1----:R-:W1:Y:S02]  /*7290*/  LDTM.x16 R4, tmem[UR4+0x10] ;  /* 0x00001004000479ee */ /* 0x002e640008240000 */
[C---:B-1----:R-:W-:Y:S01]  /*72a0*/  FMUL R0, R24.reuse, R4 ;  /* 0x0000000418007220 */ /* 0x042fe20000400000 */
[----:B------:R-:W-:Y:S02]  /*72b0*/  HADD2.F32 R4, -RZ, R28.H1_H1 ;  /* 0x3000001cff047230 */ /* 0x000fe40000004100 */
[C---:B------:R-:W-:Y:S01]  /*72c0*/  FMUL R2, R24.reuse, R5 ;  /* 0x0000000518027220 */ /* 0x040fe20000400000 */
[--C-:B------:R-:W-:Y:S02]  /*72d0*/  HADD2.F32 R5, -RZ, R29.reuse.H0_H0 ;  /* 0x2000001dff057230 */ /* 0x100fe40000004100 */
[C---:B------:R-:W-:Y:S01]  /*72e0*/  FFMA R0, R27.reuse, R3, R0 ;  /* 0x000000031b007223 */ /* 0x040fe20000000000 */
[C---:B------:R-:W-:Y:S01]  /*72f0*/  FMUL R3, R24.reuse, R6 ;  /* 0x0000000618037220 */ /* 0x040fe20000400000 */
[----:B------:R-:W-:Y:S02]  /*7300*/  HADD2.F32 R6, -RZ, R29.H1_H1 ;  /* 0x3000001dff067230 */ /* 0x000fe40000004100 */
[C---:B------:R-:W-:Y:S01]  /*7310*/  FFMA R2, R27.reuse, R4, R2 ;  /* 0x000000041b027223 */ /* 0x040fe20000000002 */
[C---:B------:R-:W-:Y:S01]  /*7320*/  FMUL R7, R24.reuse, R7 ;  /* 0x0000000718077220 */ /* 0x040fe20000400000 */
[C---:B------:R-:W-:Y:S01]  /*7330*/  FFMA R3, R27.reuse, R5, R3 ;  /* 0x000000051b037223 */ /* 0x040fe20000000003 */
[C---:B------:R-:W-:Y:S01]  /*7340*/  FMUL R4, R24.reuse, R8 ;  /* 0x0000000818047220 */ /* 0x040fe20000400000 */
[----:B------:R-:W-:Y:S01]  /*7350*/  FMUL R5, R24, R9 ;  /* 0x0000000918057220 */ /* 0x000fe20000400000 */
[----:B------:R-:W-:Y:S01]  /*7360*/  F2FP.F16.F32.PACK_AB R32, R2, R0 ;  /* 0x000000000220723e */ /* 0x000fe200000000ff */
[C---:B------:R-:W-:Y:S01]  /*7370*/  FFMA R7, R27.reuse, R6, R7 ;  /* 0x000000061b077223 */ /* 0x040fe20000000007 */
[----:B------:R-:W-:Y:S02]  /*7380*/  HADD2.F32 R0, -RZ, R30.H1_H1 ;  /* 0x3000001eff007230 */ /* 0x000fe40000004100 */
[----:B------:R-:W-:Y:S01]  /*7390*/  FFMA R4, R27, R20, R4 ;  /* 0x000000141b047223 */ /* 0x000fe20000000004 */
[--C-:B------:R-:W-:Y:S02]  /*73a0*/  HADD2.F32 R2, -RZ, R31.reuse.H0_H0 ;  /* 0x2000001fff027230 */ /* 0x100fe40000004100 */
[C---:B------:R-:W-:Y:S01]  /*73b0*/  FMUL R6, R24.reuse, R10 ;  /* 0x0000000a18067220 */ /* 0x040fe20000400000 */
[----:B------:R-:W-:Y:S01]  /*73c0*/  F2FP.F16.F32.PACK_AB R33, R7, R3 ;  /* 0x000000030721723e */ /* 0x000fe200000000ff */
[----:B------:R-:W-:Y:S02]  /*73d0*/  HADD2.F32 R3, -RZ, R31.H1_H1 ;  /* 0x3000001fff037230 */ /* 0x000fe40000004100 */
[C---:B------:R-:W-:Y:S01]  /*73e0*/  FFMA R5, R27.reuse, R0, R5 ;  /* 0x000000001b057223 */ /* 0x040fe20000000005 */
[C---:B------:R-:W-:Y:S01]  /*73f0*/  FMUL R11, R24.reuse, R11 ;  /* 0x0000000b180b7220 */ /* 0x040fe20000400000 */
[--C-:B------:R-:W-:Y:S02]  /*7400*/  HADD2.F32 R7, -RZ, R36.reuse.H0_H0 ;  /* 0x20000024ff077230 */ /* 0x100fe40000004100 */
[C---:B------:R-:W-:Y:S01]  /*7410*/  FMUL R8, R24.reuse, R12 ;  /* 0x0000000c18087220 */ /* 0x040fe20000400000 */
[----:B------:R-:W-:Y:S02]  /*7420*/  HADD2.F32 R0, -RZ, R36.H1_H1 ;  /* 0x30000024ff007230 */ /* 0x000fe40000004100 */
[C---:B------:R-:W-:Y:S01]  /*7430*/  FMUL R9, R24.reuse, R13 ;  /* 0x0000000d18097220 */ /* 0x040fe20000400000 */
[C---:B------:R-:W-:Y:S01]  /*7440*/  FFMA R6, R27.reuse, R2, R6 ;  /* 0x000000021b067223 */ /* 0x040fe20000000006 */
[C---:B------:R-:W-:Y:S01]  /*7450*/  FFMA R11, R27.reuse, R3, R11 ;  /* 0x000000031b0b7223 */ /* 0x040fe2000000000b */
[C---:B------:R-:W-:Y:S01]  /*7460*/  FFMA R8, R27.reuse, R7, R8 ;  /* 0x000000071b087223 */ /* 0x040fe20000000008 */
[C---:B------:R-:W-:Y:S01]  /*7470*/  FFMA R9, R27.reuse, R0, R9 ;  /* 0x000000001b097223 */ /* 0x040fe20000000009 */
[--C-:B------:R-:W-:Y:S02]  /*7480*/  HADD2.F32 R2, -RZ, R37.reuse.H0_H0 ;  /* 0x20000025ff027230 */ /* 0x100fe40000004100 */
[C---:B------:R-:W-:Y:S01]  /*7490*/  FMUL R10, R24.reuse, R14 ;  /* 0x0000000e180a7220 */ /* 0x040fe20000400000 */
[----:B------:R-:W-:Y:S02]  /*74a0*/  HADD2.F32 R0, -RZ, R37.H1_H1 ;  /* 0x30000025ff007230 */ /* 0x000fe40000004100 */
[C---:B------:R-:W-:Y:S01]  /*74b0*/  FMUL R15, R24.reuse, R15 ;  /* 0x0000000f180f7220 */ /* 0x040fe20000400000 */
[C---:B------:R-:W-:Y:S01]  /*74c0*/  FMUL R12, R24.reuse, R16 ;  /* 0x00000010180c7220 */ /* 0x040fe20000400000 */
[C---:B------:R-:W-:Y:S01]  /*74d0*/  FFMA R10, R27.reuse, R2, R10 ;  /* 0x000000021b0a7223 */ /* 0x040fe2000000000a */
[--C-:B------:R-:W-:Y:S02]  /*74e0*/  HADD2.F32 R2, -RZ, R38.reuse.H0_H0 ;  /* 0x20000026ff027230 */ /* 0x100fe40000004100 */
[----:B------:R-:W-:Y:S01]  /*74f0*/  FFMA R15, R27, R0, R15 ;  /* 0x000000001b0f7223 */ /* 0x000fe2000000000f */
[----:B------:R-:W-:Y:S01]  /*7500*/  HADD2.F32 R0, -RZ, R38.H1_H1 ;  /* 0x30000026ff007230 */ /* 0x000fe20000004100 */
[----:B------:R-:W-:Y:S01]  /*7510*/  F2FP.F16.F32.PACK_AB R34, R5, R4 ;  /* 0x000000040522723e */ /* 0x000fe200000000ff */
        /* <DEDUP_REMOVED lines=14> */
[----:B------:R-:W-:Y:S02]  /*7600*/  F2FP.F16.F32.PACK_AB R11, R19, R14 ;  /* 0x0000000e130b723e */ /* 0x000fe400000000ff */
[----:B------:R-:W-:Y:S02]  /*7610*/  MOV R2, UR46 ;  /* 0x0000002e00027c02 */ /* 0x000fe40008000f00 */
[----:B------:R-:W-:Y:S01]  /*7620*/  MOV R0, UR47 ;  /* 0x0000002f00007c02 */ /* 0x000fe20008000f00 */
[----:B------:R1:W-:Y:S01]  /*7630*/  STS.128 [R63+0x1200], R8 ;  /* 0x001200083f007388 */ /* 0x0003e20000000c00 */
[----:B------:R-:W-:Y:S02]  /*7640*/  @P6 LEA R2, R2, UR43, 0x3 ;  /* 0x0000002b02026c11 */ /* 0x000fe4000f8e18ff */
[----:B------:R-:W-:Y:S02]  /*7650*/  @P6 SHF.L.U32 R3, R60, 0x1f, RZ ;  /* 0x0000001f3c036819 */ /* 0x000fe400000006ff */
[----:B------:R-:W-:Y:S01]  /*7660*/  @P6 IADD3 R2, PT, PT, R2, 0x50, RZ ;  /* 0x0000005002026810 */ /* 0x000fe20007ffe0ff */
[----:B------:R-:W-:Y:S01]  /*7670*/  @!PT LDS RZ, [RZ] ;  /* 0x00000000fffff984 */ /* 0x000fe20000000800 */
[----:B------:R-:W-:Y:S01]  /*7680*/  @!PT LDS RZ, [RZ] ;  /* 0x00000000fffff984 */ /* 0x000fe20000000800 */
[----:B------:R-:W-:Y:S01]  /*7690*/  @!PT LDS RZ, [RZ] ;  /* 0x00000000fffff984 */ /* 0x000fe20000000800 */
[----:B------:R-:W-:Y:S01]  /*76a0*/  @!PT LDS RZ, [RZ] ;  /* 0x00000000fffff984 */ /* 0x000fe20000000800 */
[----:B------:R2:W-:Y:S06]  /*76b0*/  MEMBAR.ALL.CTA ;  /* 0x0000000000007992 */ /* 0x0005ec0000008000 */
[----:B--2---:R-:W2:Y:S01]  /*76c0*/  FENCE.VIEW.ASYNC.S ;  /* 0x00000000000073c6 */ /* 0x004ea20000000000 */
[----:B------:R-:W-:Y:S02]  /*76d0*/  @P6 PRMT R0, R0, 0x654, R2 ;  /* 0x0000065400006816 */ /* 0x000fe40000000002 */
[----:B------:R-:W-:Y:S01]  /*76e0*/  LEA R2, R26, UR43, 0x3 ;  /* 0x0000002b1a027c11 */ /* 0x000fe2000f8e18ff */
[----:B--2---:R-:W-:Y:S06]  /*76f0*/  BAR.SYNC.DEFER_BLOCKING 0x1, 0x80 ;  /* 0x0042000000007b1d */ /* 0x004fec0000010000 */
[----:B------:R-:W-:Y:S05]  /*7700*/  @P0 BRA `(.L_x_125) ;  /* 0x00000000003c0947 */ /* 0x000fea0003800000 */
[----:B------:R-:W2:Y:S01]  /*7710*/  LDCU.64 UR6, c[0x0][0x348] ;  /* 0x00006900ff0677ac */ /* 0x000ea20008000a00 */
[----:B------:R-:W-:Y:S02]  /*7720*/  UIADD3 UR13, UPT, UPT, UR49, 0x10, URZ ;  /* 0x00000010310d7890 */ /* 0x000fe4000fffe0ff */
[----:B------:R-:W-:Y:S01]  /*7730*/  UIADD3 UR12, UPT, UPT, UR43, 0x1200, URZ ;  /* 0x000012002b0c7890 */ /* 0x000fe2000fffe0ff */
[----:B------:R-:W-:Y:S01]  /*7740*/  UMOV UR14, UR50 ;  /* 0x00000032000e7c82 */ /* 0x000fe20008000000 */
[----:B------:R-:W-:Y:S01]  /*7750*/  UMOV UR15, UR36 ;  /* 0x00000024000f7c82 */ /* 0x000fe20008000000 */
[----:B------:R-:W-:Y:S02]  /*7760*/  UIADD3 UR9, UPT, UPT, UR49, 0x50, URZ ;  /* 0x0000005031097890 */ /* 0x000fe4000fffe0ff */
[----:B------:R-:W-:Y:S01]  /*7770*/  UIADD3 UR8, UPT, UPT, UR43, 0x1a00, URZ ;  /* 0x00001a002b087890 */ /* 0x000fe2000fffe0ff */
[----:B------:R-:W-:Y:S01]  /*7780*/  UMOV UR10, UR50 ;  /* 0x00000032000a7c82 */ /* 0x000fe20008000000 */
[----:B------:R-:W-:Y:S01]  /*7790*/  UMOV UR11, UR36 ;  /* 0x00000024000b7c82 */ /* 0x000fe20008000000 */
[----:B--2---:R-:W-:Y:S04]  /*77a0*/  UIADD3 UR4, UP0, UPT, UR6, 0x680, URZ ;  /* 0x0000068006047890 */ /* 0x004fe8000ff1e0ff */
[----:B------:R-:W-:Y:S09]  /*77b0*/  UIADD3.X UR5, UPT, UPT, URZ, UR7, URZ, UP0, !UPT ;  /* 0x00000007ff057290 */ /* 0x000ff200087fe4ff */
[----:B------:R2:W-:Y:S01]  /*77c0*/  UTMASTG.3D [UR12], [UR4] ;  /* 0x0000000c040073b5 */ /* 0x0005e20008010000 */
[----:B------:R2:W-:Y:S01]  /*77d0*/  UTMASTG.3D [UR8], [UR4] ;  /* 0x00000008040073b5 */ /* 0x0005e20008010000 */
[----:B------:R0:W-:Y:S01]  /*77e0*/  UTMACMDFLUSH ;  /* 0x00000000000079b7 */ /* 0x0001e20000000000 */
[----:B--2---:R-:W-:Y:S04]  /*77f0*/  DEPBAR.LE SB0, 0x1 ;  /* 0x000080400000791a */ /* 0x004fe80000000000 */
.L_x_125:
[----:B------:R-:W-:Y:S05]  /*7800*/  BSYNC.RECONVERGENT B0 ;  /* 0x0000000000007941 */ /* 0x000fea0003800200 */
.L_x_124:
[----:B------:R-:W-:Y:S01]  /*7810*/  BAR.SYNC.DEFER_BLOCKING 0x1, 0x80 ;  /* 0x0042000000007b1d */ /* 0x000fe20000010000 */
[----:B------:R-:W-:Y:S04]  /*7820*/  UIADD3 UR4, UPT, UPT, UR46, 0x1, URZ ;  /* 0x000000012e047890 */ /* 0x000fe8000fffe0ff */
[----:B------:R-:W-:Y:S04]  /*7830*/  UISETP.NE.AND UP0, UPT, UR4, 0x4, UPT ;  /* 0x000000040400788c */ /* 0x000fe8000bf05270 */
[----:B------:R-:W-:Y:S01]  /*7840*/  USEL UR44, UR4, URZ, UP0 ;  /* 0x000000ff042c7287 */ /* 0x000fe20008000000 */
[----:B------:R2:W-:Y:S01]  /*7850*/  @P6 SYNCS.ARRIVE.TRANS64.RED.A1T0 RZ, [R0+URZ], RZ ;  /* 0x000000ff00ff69a7 */ /* 0x0005e200081004ff */
[----:B------:R-:W-:Y:S01]  /*7860*/  BSSY B1, `(.L_x_126) ;  /* 0x0000013000017945 */ /* 0x000fe20003800000 */
[----:B------:R-:W3:Y:S02]  /*7870*/  @P6 SYNCS.PHASECHK.TRANS64.TRYWAIT P0, [R2+URZ+0x30], R3 ;  /* 0x00003003020065a7 */ /* 0x000ee400080011ff */
[----:B---3--:R-:W-:Y:S01]  /*7880*/  @P6 SEL R64, RZ, 0x1, !P0 ;  /* 0x00000001ff406807 */ /* 0x008fe20004000000 */
[----:B--2---:R-:W-:Y:S06]  /*7890*/  @!P6 BRA `(.L_x_127) ;  /* 0x00000000003ce947 */ /* 0x004fec0003800000 */
[----:B------:R-:W-:Y:S01]  /*78a0*/  ISETP.NE.AND P1, PT, R65, RZ, PT ;  /* 0x000000ff4100720c */ /* 0x000fe20003f25270 */
[----:B------:R-:W-:Y:S01]  /*78b0*/  BSSY B0, `(.L_x_128) ;  /* 0x0000009000007945 */ /* 0x000fe20003800000 */
[----:B------:R-:W-:Y:S11]  /*78c0*/  ISETP.NE.AND P0, PT, R64, RZ, PT ;  /* 0x000000ff4000720c */ /* 0x000ff60003f05270 */
[----:B------:R-:W-:Y:S05]  /*78d0*/  @P1 IMAD R3, R26, 0x1000, R57 ;  /* 0x000010001a031824 */ /* 0x000fea00078e0239 */
[----:B------:R-:W-:Y:S05]  /*78e0*/  @P1 IADD3 R0, PT, PT, R3, UR43, RZ ;  /* 0x0000002b03001c10 */ /* 0x000fea000fffe0ff */
[----:B------:R-:W-:Y:S01]  /*78f0*/  @P1 IMAD.IADD R0, R66, 0x1, R0 ;  /* 0x0000000142001824 */ /* 0x000fe200078e0200 */
[----:B------:R-:W-:Y:S06]  /*7900*/  @P0 BRA `(.L_x_129) ;  /* 0x00000000000c0947 */ /* 0x000fec0003800000 */
[----:B------:R-:W-:Y:S04]  /*7910*/  SHF.L.U32 R4, R60, 0x1f, RZ ;  /* 0x0000001f3c047819 */ /* 0x000fe800000006ff */
[----:B------:R-:W2:Y:S02]  /*7920*/  SYNCS.PHASECHK.TRANS64.TRYWAIT P0, [R2+URZ+0x30], R4 ;  /* 0x00003004020075a7 */ /* 0x000ea400080011ff */
[----:B--2---:R-:W-:Y:S05]  /*7930*/  @!P0 BRA `(.L_x_130) ;  /* 0x0000001c00ec8947 */ /* 0x004fea0003800000 */
.L_x_129:
[----:B------:R-:W-:Y:S05]  /*7940*/  BSYNC B0 ;  /* 0x0000000000007941 */ /* 0x000fea0003800000 */
.L_x_128:
[----:B------:R-:W-:Y:S02]  /*7950*/  ISETP.NE.AND P0, PT, R65, RZ, PT ;  /* 0x000000ff4100720c */ /* 0x000fe40003f05270 */
[----:B------:R-:W-:Y:S11]  /*7960*/  IADD3 R26, PT, PT, R26, 0x1, RZ ;  /* 0x000000011a1a7810 */ /* 0x000ff60007ffe0ff */
[----:B------:R3:W4:Y:S04]  /*7970*/  @P0 LDS.128 R28, [R3+UR43+0x200] ;  /* 0x0002002b031c0984 */ /* 0x0007280008000c00 */
[----:B------:R3:W1:Y:S02]  /*7980*/  @P0 LDS.128 R36, [R0+0x200] ;  /* 0x0002000000240984 */ /* 0x0006640000000c00 */
.L_x_127:
[----:B------:R-:W-:Y:S05]  /*7990*/  BSYNC B1 ;  /* 0x0000000000017941 */ /* 0x000fea0003800000 */
.L_x_126:
[----:B---3--:R-:W-:Y:S05]  /*79a0*/  VIADD R0, R25, 0x20 ;  /* 0x0000002019007836 */ /* 0x008fea0000000000 */
[----:B------:R-:W-:Y:S04]  /*79b0*/  SHF.R.U32.HI R0, RZ, 0x15, R0 ;  /* 0x00000015ff007819 */ /* 0x000fe80000011600 */
[----:B------:R-:W-:Y:S11]  /*79c0*/  LOP3.LUT P0, RZ, R0, 0x3, R51, 0x48, !PT ;  /* 0x0000000300ff7812 */ /* 0x000ff60007804833 */
[----:B------:R-:W-:Y:S02]  /*79d0*/  @!UPT UIADD3 URZ, UPT, UPT, URZ, URZ, URZ ;  /* 0x000000fffffff290 */ /* 0x000fe4000fffe0ff */
[----:B------:R-:W-:Y:S05]  /*79e0*/  @!P0 BRA `(.L_x_131) ;  /* 0x0000000000408947 */ /* 0x000fea0003800000 */
[----:B------:R-:W3:Y:S01]  /*79f0*/  LDCU.64 UR8, c[0x4][0x70] ;  /* 0x01000e00ff0877ac */ /* 0x000ee20008000a00 */
[----:B------:R-:W-:Y:S01]  /*7a00*/  MOV R3, 0x0 ;  /* 0x0000000000037802 */ /* 0x000fe20000000f00 */
[----:B------:R-:W-:Y:S02]  /*7a10*/  HFMA2 R12, -RZ, RZ, 0, 5.9604644775390625e-08 ;  /* 0x00000001ff0c7431 */ /* 0x000fe400000001ff */
[----:B-1----:R-:W-:Y:S02]  /*7a20*/  IMAD.MOV.U32 R8, RZ, RZ, 0x192 ;  /* 0x00000192ff087424 */ /* 0x002fe400078e00ff */
[----:B------:R-:W-:Y:S01]  /*7a30*/  IMAD.MOV.U32 R13, RZ, RZ, RZ ;  /* 0x000000ffff0d7224 */ /* 0x000fe200078e00ff */
[----:B------:R-:W1:Y:S01]  /*7a40*/  LDCU.64 UR6, c[0x4][0x78] ;  /* 0x01000f00ff0677ac */ /* 0x000e620008000a00 */
[----:B--2---:R-:W2:Y:S01]  /*7a50*/  LDC.64 R2, c[0x4][R3] ;  /* 0x0100000003027b82 */ /* 0x004ea20000000a00 */
[----:B------:R-:W5:Y:S01]  /*7a60*/  LDCU.64 UR4, c[0x4][0x10] ;  /* 0x01000200ff0477ac */ /* 0x000f620008000a00 */
[----:B---3--:R-:W-:Y:S01]  /*7a70*/  MOV R5, UR9 ;  /* 0x0000000900057c02 */ /* 0x008fe20008000f00 */
[----:B------:R-:W-:Y:S01]  /*7a80*/  IMAD.U32 R4, RZ, RZ, UR8 ;  /* 0x00000008ff047e24 */ /* 0x000fe2000f8e00ff */
[----:B-1----:R-:W-:Y:S01]  /*7a90*/  MOV R7, UR7 ;  /* 0x0000000700077c02 */ /* 0x002fe20008000f00 */
[----:B------:R-:W-:Y:S01]  /*7aa0*/  IMAD.U32 R6, RZ, RZ, UR6 ;  /* 0x00000006ff067e24 */ /* 0x000fe2000f8e00ff */
[----:B-----5:R-:W-:Y:S01]  /*7ab0*/  MOV R11, UR5 ;  /* 0x00000005000b7c02 */ /* 0x020fe20008000f00 */
[----:B------:R-:W-:Y:S02]  /*7ac0*/  IMAD.U32 R10, RZ, RZ, UR4 ;  /* 0x00000004ff0a7e24 */ /* 0x000fe4000f8e00ff */
[----:B------:R-:W-:Y:S07]  /*7ad0*/  LEPC R20, `(.L_x_131) ;  /* 0x000000001014794e */ /* 0x000fee0000000000 */
[----:B--2-4-:R-:W-:Y:S05]  /*7ae0*/  CALL.ABS.NOINC R2 ;  /* 0x0000000002007343 */ /* 0x014fea0003c00000 */
.L_x_131:
[----:B------:R-:W-:Y:S01]  /*7af0*/  ISETP.NE.AND P6, PT, R62, RZ, PT ;  /* 0x000000ff3e00720c */ /* 0x000fe20003fc5270 */
[----:B------:R-:W-:Y:S05]  /*7b00*/  WARPSYNC.ALL ;  /* 0x0000000000007948 */ /* 0x000fea0003800000 */
[----:B------:R-:W-:Y:S01]  /*7b10*/  R2UR UR4, R25 ;  /* 0x00000000190472ca */ /* 0x000fe200000e0000 */
[----:B----4-:R-:W-:Y:S01]  /*7b20*/  HADD2.F32 R3, -RZ, R28.H0_H0 ;  /* 0x2000001cff037230 */ /* 0x010fe20000004100 */
[----:B------:R-:W-:Y:S01]  /*7b30*/  ISETP.NE.AND P0, PT, R61, RZ, PT ;  /* 0x000000ff3d00720c */ /* 0x000fe20003f05270 */
[----:B------:R-:W-:Y:S01]  /*7b40*/  HADD2.F32 R20, -RZ, R30.H0_H0 ;  /* 0x2000001eff147230 */ /* 0x000fe20000004100 */
[----:B------:R-:W-:Y:S09]  /*7b50*/  BSSY.RECONVERGENT B0, `(.L_x_132) ;  /* 0x0000058000007945 */ /* 0x000ff20003800200 */
[----:B-12---:R-:W1:Y:S02]  /*7b60*/  LDTM.x16 R4, tmem[UR4+0x20] ;  /* 0x00002004000479ee */ /* 0x006e640008240000 */
        /* <DEDUP_REMOVED lines=59> */
[----:B------:R-:W-:Y:S02]  /*7f20*/  LEA R3, R26, UR43, 0x3 ;  /* 0x0000002b1a037c11 */ /* 0x000fe4000f8e18ff */
        /* <DEDUP_REMOVED lines=8> */
[----:B------:R-:W-:Y:S01]  /*7fb0*/  @P6 SHF.L.U32 R2, R60, 0x1f, RZ ;  /* 0x0000001f3c026819 */ /* 0x000fe200000006ff */
        /* <DEDUP_REMOVED lines=17> */
.L_x_133:
[----:B------:R-:W-:Y:S05]  /*80d0*/  BSYNC.RECONVERGENT B0 ;  /* 0x0000000000007941 */ /* 0x000fea0003800200 */
.L_x_132:
        /* <DEDUP_REMOVED lines=19> */
.L_x_137:
[----:B------:R-:W-:Y:S05]  /*8210*/  BSYNC B0 ;  /* 0x0000000000007941 */ /* 0x000fea0003800000 */
.L_x_136:
[----:B------:R-:W-:Y:S11]  /*8220*/  ISETP.NE.AND P0, PT, R65, RZ, PT ;  /* 0x000000ff4100720c */ /* 0x000ff60003f05270 */
[----:B------:R-:W-:Y:S02]  /*8230*/  @!UPT UIADD3 URZ, UPT, UPT, URZ, URZ, URZ ;  /* 0x000000fffffff290 */ /* 0x000fe4000fffe0ff */
[----:B------:R3:W4:Y:S04]  /*8240*/  @P0 LDS.128 R28, [R26+UR43+0x200] ;  /* 0x0002002b1a1c0984 */ /* 0x0007280008000c00 */
[----:B------:R3:W1:Y:S02]  /*8250*/  @P0 LDS.128 R36, [R66+0x200] ;  /* 0x0002000042240984 */ /* 0x0006640000000c00 */
.L_x_135:
[----:B------:R-:W-:Y:S05]  /*8260*/  BSYNC B1 ;  /* 0x0000000000017941 */ /* 0x000fea0003800000 */
.L_x_134:
[----:B--2---:R-:W-:Y:S05]  /*8270*/  VIADD R0, R25, 0x30 ;  /* 0x0000003019007836 */ /* 0x004fea0000000000 */
[----:B------:R-:W-:Y:S04]  /*8280*/  SHF.R.U32.HI R0, RZ, 0x15, R0 ;  /* 0x00000015ff007819 */ /* 0x000fe80000011600 */
[----:B------:R-:W-:Y:S11]  /*8290*/  LOP3.LUT P0, RZ, R0, 0x3, R51, 0x48, !PT ;  /* 0x0000000300ff7812 */ /* 0x000ff60007804833 */
[----:B------:R-:W-:Y:S02]  /*82a0*/  @!UPT UIADD3 URZ, UPT, UPT, URZ, URZ, URZ ;  /* 0x000000fffffff290 */ /* 0x000fe4000fffe0ff */
[----:B------:R-:W-:Y:S05]  /*82b0*/  @!P0 BRA `(.L_x_139) ;  /* 0x0000000000408947 */ /* 0x000fea0003800000 */
[----:B------:R-:W2:Y:S01]  /*82c0*/  LDCU.64 UR8, c[0x4][0x70] ;  /* 0x01000e00ff0877ac */ /* 0x000ea20008000a00 */
[----:B------:R-:W-:Y:S01]  /*82d0*/  MOV R3, 0x0 ;  /* 0x0000000000037802 */ /* 0x000fe20000000f00 */
        /* <DEDUP_REMOVED lines=14> */
.L_x_139:
[----:B------:R-:W-:Y:S01]  /*83c0*/  ISETP.NE.AND P0, PT, R61, RZ, PT ;  /* 0x000000ff3d00720c */ /* 0x000fe20003f05270 */
[----:B------:R-:W-:Y:S05]  /*83d0*/  WARPSYNC.ALL ;  /* 0x0000000000007948 */ /* 0x000fea0003800000 */
[----:B------:R-:W-:Y:S01]  /*83e0*/  R2UR UR4, R25 ;  /* 0x00000000190472ca */ /* 0x000fe200000e0000 */
[--C-:B----4-:R-:W-:Y:S01]  /*83f0*/  HADD2.F32 R20, -RZ, R28.reuse.H0_H0 ;  /* 0x2000001cff147230 */ /* 0x110fe20000004100 */
[----:B------:R-:W-:Y:S01]  /*8400*/  IADD3 R54, PT, PT, R54, 0xc0, RZ ;  /* 0x000000c036367810 */ /* 0x000fe20007ffe0ff */
[----:B------:R-:W-:Y:S01]  /*8410*/  HADD2.F32 R21, -RZ, R28.H1_H1 ;  /* 0x3000001cff157230 */ /* 0x000fe20000004100 */
[----:B------:R-:W-:Y:S01]  /*8420*/  BSSY.RECONVERGENT B0, `(.L_x_140) ;  /* 0x0000054000007945 */ /* 0x000fe20003800200 */
[--C-:B------:R-:W-:Y:S01]  /*8430*/  HADD2.F32 R25, -RZ, R29.reuse.H0_H0 ;  /* 0x2000001dff197230 */ /* 0x100fe20000004100 */
[----:B------:R-:W-:Y:S01]  /*8440*/  LOP3.LUT R54, R54, 0xfefffff8, RZ, 0xc0, !PT ;  /* 0xfefffff836367812 */ /* 0x000fe200078ec0ff */
[----:B---3--:R-:W-:Y:S02]  /*8450*/  HADD2.F32 R26, -RZ, R29.H1_H1 ;  /* 0x3000001dff1a7230 */ /* 0x008fe40000004100 */
[--C-:B------:R-:W-:Y:S02]  /*8460*/  HADD2.F32 R28, -RZ, R30.reuse.H0_H0 ;  /* 0x2000001eff1c7230 */ /* 0x100fe40000004100 */
[----:B------:R-:W-:Y:S02]  /*8470*/  HADD2.F32 R29, -RZ, R30.H1_H1 ;  /* 0x3000001eff1d7230 */ /* 0x000fe40000004100 */
[----:B-1----:R-:W1:Y:S01]  /*8480*/  LDTM.x16 R4, tmem[UR4+0x30] ;  /* 0x00003004000479ee */ /* 0x002e620008240000 */
[----:B------:R-:W-:Y:S01]  /*8490*/  NOP ;  /* 0x0000000000007918 */ /* 0x000fe20000000000 */
[----:B-1----:R1:W-:Y:S01]  /*84a0*/  SYNCS.ARRIVE.TRANS64.RED.A1T0 RZ, [R54+URZ], RZ ;  /* 0x000000ff36ff79a7 */ /* 0x0023e200081004ff */
[--C-:B------:R-:W-:Y:S02]  /*84b0*/  HADD2.F32 R30, -RZ, R31.reuse.H0_H0 ;  /* 0x2000001fff1e7230 */ /* 0x100fe40000004100 */
[----:B------:R-:W-:Y:S02]  /*84c0*/  HADD2.F32 R31, -RZ, R31.H1_H1 ;  /* 0x3000001fff1f7230 */ /* 0x000fe40000004100 */
        /* <DEDUP_REMOVED lines=8> */
[C---:B------:R-:W-:Y:S01]  /*8550*/  FMUL R4, R24.reuse, R4 ;  /* 0x0000000418047220 */ /* 0x040fe20000400000 */
[C---:B------:R-:W-:Y:S01]  /*8560*/  FMUL R5, R24.reuse, R5 ;  /* 0x0000000518057220 */ /* 0x040fe20000400000 */
[C---:B------:R-:W-:Y:S01]  /*8570*/  FMUL R6, R24.reuse, R6 ;  /* 0x0000000618067220 */ /* 0x040fe20000400000 */
[C---:B------:R-:W-:Y:S01]  /*8580*/  FMUL R7, R24.reuse, R7 ;  /* 0x0000000718077220 */ /* 0x040fe20000400000 */
[C---:B------:R-:W-:Y:S01]  /*8590*/  FFMA R4, R27.reuse, R20, R4 ;  /* 0x000000141b047223 */ /* 0x040fe20000000004 */
        /* <DEDUP_REMOVED lines=15> */
[C---:B------:R-:W-:Y:S01]  /*8690*/  FMUL R12, R24.reuse, R16 ;  /* 0x00000010180c7220 */ /* 0x040fe20000400000 */
[C---:B------:R-:W-:Y:S01]  /*86a0*/  FFMA R0, R27.reuse, R32, R0 ;  /* 0x000000201b007223 */ /* 0x040fe20000000000 */
[C---:B------:R-:W-:Y:S01]  /*86b0*/  FMUL R13, R24.reuse, R17 ;  /* 0x00000011180d7220 */ /* 0x040fe20000400000 */
[----:B------:R-:W-:Y:S01]  /*86c0*/  FFMA R2, R27, R33, R2 ;  /* 0x000000211b027223 */ /* 0x000fe20000000002 */
[----:B------:R-:W-:Y:S01]  /*86d0*/  F2FP.F16.F32.PACK_AB R4, R5, R4 ;  /* 0x000000040504723e */ /* 0x000fe200000000ff */
[C---:B------:R-:W-:Y:S01]  /*86e0*/  FMUL R14, R24.reuse, R18 ;  /* 0x00000012180e7220 */ /* 0x040fe20000400000 */
[----:B------:R-:W-:Y:S01]  /*86f0*/  FFMA R3, R27, R34, R3 ;  /* 0x000000221b037223 */ /* 0x000fe20000000003 */
[----:B------:R-:W-:Y:S01]  /*8700*/  F2FP.F16.F32.PACK_AB R5, R7, R6 ;  /* 0x000000060705723e */ /* 0x000fe200000000ff */
[----:B------:R-:W-:Y:S01]  /*8710*/  FFMA R15, R27, R35, R15 ;  /* 0x000000231b0f7223 */ /* 0x000fe2000000000f */
[----:B------:R-:W-:Y:S01]  /*8720*/  FMUL R19, R24, R19 ;  /* 0x0000001318137220 */ /* 0x000fe20000400000 */
[----:B------:R-:W-:Y:S01]  /*8730*/  F2FP.F16.F32.PACK_AB R6, R9, R8 ;  /* 0x000000080906723e */ /* 0x000fe200000000ff */
[----:B------:R-:W-:Y:S01]  /*8740*/  FFMA R12, R27, R36, R12 ;  /* 0x000000241b0c7223 */ /* 0x000fe2000000000c */
[----:B------:R-:W-:Y:S01]  /*8750*/  F2FP.F16.F32.PACK_AB R7, R11, R10 ;  /* 0x0000000a0b07723e */ /* 0x000fe200000000ff */
[C---:B------:R-:W-:Y:S01]  /*8760*/  FFMA R13, R27.reuse, R37, R13 ;  /* 0x000000251b0d7223 */ /* 0x040fe2000000000d */
[C---:B------:R-:W-:Y:S01]  /*8770*/  FFMA R14, R27.reuse, R38, R14 ;  /* 0x000000261b0e7223 */ /* 0x040fe2000000000e */
[----:B------:R-:W-:Y:S01]  /*8780*/  FFMA R19, R27, R39, R19 ;  /* 0x000000271b137223 */ /* 0x000fe20000000013 */
[----:B------:R-:W-:Y:S01]  /*8790*/  F2FP.F16.F32.PACK_AB R16, R2, R0 ;  /* 0x000000000210723e */ /* 0x000fe200000000ff */
[----:B------:R1:W-:Y:S01]  /*87a0*/  STS.128 [R57+UR43+0x3200], R4 ;  /* 0x0032000439007988 */ /* 0x0003e20008000c2b */
        /* <DEDUP_REMOVED lines=27> */
.L_x_141:
[----:B------:R-:W-:Y:S05]  /*8960*/  BSYNC.RECONVERGENT B0 ;  /* 0x0000000000007941 */ /* 0x000fea0003800200 */
.L_x_140:
[----:B------:R-:W-:Y:S01]  /*8970*/  BAR.SYNC.DEFER_BLOCKING 0x1, 0x80 ;  /* 0x0042000000007b1d */ /* 0x000fe20000010000 */
[----:B------:R-:W-:Y:S01]  /*8980*/  UISETP.NE.AND UP0, UPT, UR52, -0x4, UPT ;  /* 0xfffffffc3400788c */ /* 0x000fe2000bf05270 */
[----:B------:R-:W-:Y:S08]  /*8990*/  IADD3 R22, PT, PT, R22, 0x1, RZ ;  /* 0x0000000116167810 */ /* 0x000ff00007ffe0ff */
[----:B------:R-:W-:Y:S05]  /*89a0*/  BRA.U !UP0, `(.L_x_142) ;  /* 0x0000000108287547 */ /* 0x000fea000b800000 */
[----:B------:R-:W-:Y:S01]  /*89b0*/  ISETP.NE.AND P0, PT, R62, RZ, PT ;  /* 0x000000ff3e00720c */ /* 0x000fe20003f05270 */
[----:B------:R-:W-:Y:S01]  /*89c0*/  IMAD.U32 R2, RZ, RZ, UR46 ;  /* 0x0000002eff027e24 */ /* 0x000fe2000f8e00ff */
[----:B------:R-:W-:Y:S01]  /*89d0*/  UIADD3 UR4, UPT, UPT, UR46, 0x1, URZ ;  /* 0x000000012e047890 */ /* 0x000fe2000fffe0ff */
[----:B------:R-:W-:Y:S03]  /*89e0*/  IMAD.U32 R0, RZ, RZ, UR47 ;  /* 0x0000002fff007e24 */ /* 0x000fe6000f8e00ff */
[----:B------:R-:W-:Y:S04]  /*89f0*/  UISETP.NE.AND UP0, UPT, UR4, 0x4, UPT ;  /* 0x000000040400788c */ /* 0x000fe8000bf05270 */
[----:B------:R-:W-:Y:S03]  /*8a00*/  USEL UR46, UR4, URZ, UP0 ;  /* 0x000000ff042e7287 */ /* 0x000fe60008000000 */
[----:B------:R-:W-:Y:S05]  /*8a10*/  @P0 LEA R2, R2, UR43, 0x3 ;  /* 0x0000002b02020c11 */ /* 0x000fea000f8e18ff */
[----:B------:R-:W-:Y:S05]  /*8a20*/  @P0 VIADD R2, R2, 0x50 ;  /* 0x0000005002020836 */ /* 0x000fea0000000000 */
[----:B------:R-:W-:Y:S04]  /*8a30*/  @P0 PRMT R0, R0, 0x654, R2 ;  /* 0x0000065400000816 */ /* 0x000fe80000000002 */
[----:B------:R2:W-:Y:S03]  /*8a40*/  @P0 SYNCS.ARRIVE.TRANS64.RED.A1T0 RZ, [R0+URZ], RZ ;  /* 0x000000ff00ff09a7 */ /* 0x0005e600081004ff */
.L_x_142:
[----:B------:R-:W-:Y:S01]  /*8a50*/  R2UR UR4, R52 ;  /* 0x00000000340472ca */ /* 0x000fe200000e0000 */
[----:B------:R-:W-:Y:S01]  /*8a60*/  UISETP.NE.AND UP0, UPT, UR62, URZ, UPT ;  /* 0x000000ff3e00728c */ /* 0x000fe2000bf05270 */
[----:B------:R-:W-:Y:S01]  /*8a70*/  ISETP.NE.AND P0, PT, R56, 0x2, PT ;  /* 0x000000023800780c */ /* 0x000fe20003f05270 */
[----:B------:R-:W-:Y:S01]  /*8a80*/  UIADD3 UR20, UPT, UPT, UR37, UR63, URZ ;  /* 0x0000003f25147290 */ /* 0x000fe2000fffe0ff */
[----:B------:R-:W-:Y:S01]  /*8a90*/  ISETP.NE.AND P1, PT, R22, 0x4, PT ;  /* 0x000000041600780c */ /* 0x000fe20003f25270 */
[----:B------:R-:W-:Y:S01]  /*8aa0*/  UIADD3 UR52, UPT, UPT, UR52, 0x4, URZ ;  /* 0x0000000434347890 */ /* 0x000fe2000fffe0ff */
[----:B------:R-:W-:Y:S01]  /*8ab0*/  SEL R2, RZ, 0x1, P0 ;  /* 0x00000001ff027807 */ /* 0x000fe20000000000 */
[----:B------:R-:W-:Y:S01]  /*8ac0*/  UMOV UR36, UR61 ;  /* 0x0000003d00247c82 */ /* 0x000fe20008000000 */
[----:B--2---:R-:W-:Y:S02]  /*8ad0*/  SEL R0, RZ, 0x1, P1 ;  /* 0x00000001ff007807 */ /* 0x004fe40000800000 */
[----:B------:R-:W-:Y:S02]  /*8ae0*/  LOP3.LUT R58, R58, R2, RZ, 0x3c, !PT ;  /* 0x000000023a3a7212 */ /* 0x000fe400078e3cff */
[----:B------:R-:W-:Y:S01]  /*8af0*/  LOP3.LUT R59, R59, R0, RZ, 0x3c, !PT ;  /* 0x000000003b3b7212 */ /* 0x000fe200078e3cff */
[----:B------:R-:W-:Y:S01]  /*8b00*/  UIADD3 UR24, UPT, UPT, UR38, UR4, URZ ;  /* 0x0000000426187290 */ /* 0x000fe2000fffe0ff */
[----:B------:R-:W-:Y:S02]  /*8b10*/  SEL R56, R56, RZ, P0 ;  /* 0x000000ff38387207 */ /* 0x000fe40000000000 */
[----:B------:R-:W-:Y:S01]  /*8b20*/  SEL R22, R22, RZ, P1 ;  /* 0x000000ff16167207 */ /* 0x000fe20000800000 */
[----:B------:R-:W-:Y:S08]  /*8b30*/  BRA.U UP0, `(.L_x_143) ;  /* 0xffffffcd00787547 */ /* 0x000ff0000b83ffff */
[----:B------:R-:W2:Y:S01]  /*8b40*/  LDCU.64 UR4, c[0x0][0x888] ;  /* 0x00011100ff0477ac */ /* 0x000ea20008000a00 */
[----:B------:R-:W3:Y:S01]  /*8b50*/  LDCU.64 UR6, c[0x0][0x890] ;  /* 0x00011200ff0677ac */ /* 0x000ee20008000a00 */
[----:B--2---:R-:W-:Y:S02]  /*8b60*/  ISETP.NE.U32.AND P2, PT, RZ, UR4, PT ;  /* 0x00000004ff007c0c */ /* 0x004fe4000bf45070 */
[----:B---3--:R-:W-:Y:S02]  /*8b70*/  ISETP.NE.U32.AND P1, PT, RZ, UR6, PT ;  /* 0x00000006ff007c0c */ /* 0x008fe4000bf25070 */
[----:B------:R-:W-:Y:S02]  /*8b80*/  ISETP.NE.AND.EX P2, PT, RZ, UR5, PT, P2 ;  /* 0x00000005ff007c0c */ /* 0x000fe4000bf45320 */
[----:B------:R-:W-:-:S13]  /*8b90*/  ISETP.NE.AND.EX P0, PT, RZ, UR7, PT, P1 ;  /* 0x00000007ff007c0c */ /* 0x000fda000bf05310 */
[----:B------:R-:W-:Y:S05]  /*8ba0*/  @P2 BRA P0, `(.L_x_144) ;  /* 0x00000000003c2947 */ /* 0x000fea0000000000 */
[----:B------:R-:W-:-:S13]  /*8bb0*/  ISETP.NE.AND.EX P1, PT, RZ, UR7, PT, P1 ;  /* 0x00000007ff007c0c */ /* 0x000fda000bf25310 */
[----:B------:R-:W-:Y:S05]  /*8bc0*/  @P1 BRA `(.L_x_145) ;  /* 0x00000000000c1947 */ /* 0x000fea0003800000 */
[----:B------:R-:W-:-:S13]  /*8bd0*/  FSETP.NEU.AND P0, PT, R27, RZ, PT ;  /* 0x000000ff1b00720b */ /* 0x000fda0003f0d000 */
[----:B------:R-:W-:Y:S05]  /*8be0*/  @!P0 EXIT ;  /* 0x000000000000894d */ /* 0x000fea0003800000 */
[----:B------:R-:W-:Y:S05]  /*8bf0*/  BRA `(.L_x_144) ;  /* 0x0000000000287947 */ /* 0x000fea0003800000 */
.L_x_145:
[----:B------:R-:W-:Y:S01]  /*8c00*/  ISETP.NE.AND P0, PT, R55, RZ, PT ;  /* 0x000000ff3700720c */ /* 0x000fe20003f05270 */
[----:B------:R-:W-:-:S12]  /*8c10*/  BSSY.RECONVERGENT B0, `(.L_x_144) ;  /* 0x0000008000007945 */ /* 0x000fd80003800200 */
[----:B------:R-:W-:Y:S05]  /*8c20*/  @P0 BRA `(.L_x_146) ;  /* 0x0000000000100947 */ /* 0x000fea0003800000 */
[----:B------:R-:W-:-:S04]  /*8c30*/  ISETP.NE.U32.AND P0, PT, RZ, UR4, PT ;  /* 0x00000004ff007c0c */ /* 0x000fc8000bf05070 */
[----:B------:R-:W-:-:S13]  /*8c40*/  ISETP.NE.AND.EX P0, PT, RZ, UR5, PT, P0 ;  /* 0x00000005ff007c0c */ /* 0x000fda000bf05300 */
[----:B------:R-:W-:Y:S05]  /*8c50*/  @!P0 EXIT ;  /* 0x000000000000894d */ /* 0x000fea0003800000 */
[----:B------:R-:W-:Y:S05]  /*8c60*/  BRA `(.L_x_147) ;  /* 0x0000000000087947 */ /* 0x000fea0003800000 */
.L_x_146:
[----:B------:R-:W-:-:S13]  /*8c70*/  FSETP.NEU.AND P0, PT, R27, RZ, PT ;  /* 0x000000ff1b00720b */ /* 0x000fda0003f0d000 */
[----:B------:R-:W-:Y:S05]  /*8c80*/  @!P0 EXIT ;  /* 0x000000000000894d */ /* 0x000fea0003800000 */
.L_x_147:
[----:B------:R-:W-:Y:S05]  /*8c90*/  BSYNC.RECONVERGENT B0 ;  /* 0x0000000000007941 */ /* 0x000fea0003800200 */
.L_x_144:
[----:B------:R-:W-:Y:S01]  /*8ca0*/  ULEA UR6, UR46, UR43, 0x3 ;  /* 0x0000002b2e067291 */ /* 0x000fe2000f8e18ff */
[----:B------:R-:W-:-:S04]  /*8cb0*/  DEPBAR.LE SB0, 0x0 ;  /* 0x000080000000791a */ /* 0x000fc80000000000 */
[----:B------:R-:W-:-:S04]  /*8cc0*/  UIADD3 UR6, UPT, UPT, UR6, 0x50, URZ ;  /* 0x0000005006067890 */ /* 0x000fc8000fffe0ff */
[----:B------:R-:W-:-:S09]  /*8cd0*/  UPRMT UR6, UR47, 0x654, UR6 ;  /* 0x000006542f067896 */ /* 0x000fd20008000006 */
[----:B------:R-:W-:Y:S01]  /*8ce0*/  SYNCS.ARRIVE.TRANS64.RED.A1T0 RZ, [UR6], RZ ;  /* 0x000000ffffff79a7 */ /* 0x000fe20008100406 */
[----:B------:R-:W-:Y:S05]  /*8cf0*/  EXIT ;  /* 0x000000000000794d */ /* 0x000fea0003800000 */
.L_x_24:
[----:B--2---:R2:W3:Y:S02]  /*8d00*/  SYNCS.PHASECHK.TRANS64.TRYWAIT P0, [R0+URZ+0xf0], R2 ;  /* 0x0000f002000075a7 */ /* 0x0044e400080011ff */
[----:B---3--:R-:W-:Y:S05]  /*8d10*/  @!P0 NANOSLEEP.SYNCS 0x989680 ;  /* 0x009896800000895d */ /* 0x008fea0003900000 */
[----:B------:R-:W3:Y:S02]  /*8d20*/  @!P0 SYNCS.PHASECHK.TRANS64 P0, [R0+URZ+0xf0], R2 ;  /* 0x0000f002000085a7 */ /* 0x000ee400080010ff */
[----:B---3--:R-:W-:Y:S05]  /*8d30*/  @!P0 BRA `(.L_x_24) ;  /* 0xfffffffc00f08947 */ /* 0x008fea000383ffff */
[----:B------:R-:W-:Y:S05]  /*8d40*/  BRA `(.L_x_148) ;  /* 0xffffff8c00447947 */ /* 0x000fea000383ffff */
.L_x_27:
[----:B-1----:R-:W-:-:S07]  /*8d50*/  MOV R0, UR33 ;  /* 0x0000002100007c02 */ /* 0x002fce0008000f00 */
.L_x_149:
[----:B-1----:R1:W2:Y:S02]  /*8d60*/  SYNCS.PHASECHK.TRANS64.TRYWAIT P0, [R0+URZ+0x18], R3 ;  /* 0x00001803000075a7 */ /* 0x0022a400080011ff */
[----:B--2---:R-:W-:Y:S05]  /*8d70*/  @!P0 NANOSLEEP.SYNCS 0x989680 ;  /* 0x009896800000895d */ /* 0x004fea0003900000 */
[----:B------:R-:W2:Y:S02]  /*8d80*/  @!P0 SYNCS.PHASECHK.TRANS64 P0, [R0+URZ+0x18], R3 ;  /* 0x00001803000085a7 */ /* 0x000ea400080010ff */
[----:B--2---:R-:W-:Y:S05]  /*8d90*/  @!P0 BRA `(.L_x_149) ;  /* 0xfffffffc00f08947 */ /* 0x004fea000383ffff */
[----:B------:R-:W-:Y:S05]  /*8da0*/  BRA `(.L_x_26) ;  /* 0xffffff8c009c7947 */ /* 0x000fea000383ffff */
.L_x_34:
[----:B-1----:R-:W-:-:S07]  /*8db0*/  MOV R0, UR17 ;  /* 0x0000001100007c02 */ /* 0x002fce0008000f00 */
.L_x_150:
[----:B-1----:R1:W2:Y:S02]  /*8dc0*/  SYNCS.PHASECHK.TRANS64.TRYWAIT P0, [R0+URZ+0x18], R3 ;  /* 0x00001803000075a7 */ /* 0x0022a400080011ff */
[----:B--2---:R-:W-:Y:S05]  /*8dd0*/  @!P0 NANOSLEEP.SYNCS 0x989680 ;  /* 0x009896800000895d */ /* 0x004fea0003900000 */
[----:B------:R-:W2:Y:S02]  /*8de0*/  @!P0 SYNCS.PHASECHK.TRANS64 P0, [R0+URZ+0x18], R3 ;  /* 0x00001803000085a7 */ /* 0x000ea400080010ff */
[----:B--2---:R-:W-:Y:S05]  /*8df0*/  @!P0 BRA `(.L_x_150) ;  /* 0xfffffffc00f08947 */ /* 0x004fea000383ffff */
[----:B------:R-:W-:Y:S05]  /*8e00*/  BRA `(.L_x_33) ;  /* 0xffffff90005c7947 */ /* 0x000fea000383ffff */
.L_x_39:
[----:B-1----:R1:W2:Y:S02]  /*8e10*/  SYNCS.PHASECHK.TRANS64.TRYWAIT P0, [R3+URZ+0x80], R0 ;  /* 0x00008000030075a7 */ /* 0x0022a400080011ff */
[----:B--2---:R-:W-:Y:S05]  /*8e20*/  @!P0 NANOSLEEP.SYNCS 0x989680 ;  /* 0x009896800000895d */ /* 0x004fea0003900000 */
[----:B------:R-:W2:Y:S02]  /*8e30*/  @!P0 SYNCS.PHASECHK.TRANS64 P0, [R3+URZ+0x80], R0 ;  /* 0x00008000030085a7 */ /* 0x000ea400080010ff */
[----:B--2---:R-:W-:Y:S05]  /*8e40*/  @!P0 BRA `(.L_x_39) ;  /* 0xfffffffc00f08947 */ /* 0x004fea000383ffff */
[----:B------:R-:W-:Y:S05]  /*8e50*/  BRA `(.L_x_151) ;  /* 0xffffff9400047947 */ /* 0x000fea000383ffff */
.L_x_43:
[----:B------:R-:W-:-:S07]  /*8e60*/  MOV R0, UR4 ;  /* 0x0000000400007c02 */ /* 0x000fce0008000f00 */
.L_x_152:
[----:B-1----:R1:W2:Y:S02]  /*8e70*/  SYNCS.PHASECHK.TRANS64.TRYWAIT P0, [R0+URZ], R2 ;  /* 0x00000002000075a7 */ /* 0x0022a400080011ff */
[----:B--2---:R-:W-:Y:S05]  /*8e80*/  @!P0 NANOSLEEP.SYNCS 0x989680 ;  /* 0x009896800000895d */ /* 0x004fea0003900000 */
[----:B------:R-:W2:Y:S02]  /*8e90*/  @!P0 SYNCS.PHASECHK.TRANS64 P0, [R0+URZ], R2 ;  /* 0x00000002000085a7 */ /* 0x000ea400080010ff */
[----:B--2---:R-:W-:Y:S05]  /*8ea0*/  @!P0 BRA `(.L_x_152) ;  /* 0xfffffffc00f08947 */ /* 0x004fea000383ffff */
[----:B------:R-:W-:Y:S05]  /*8eb0*/  BRA `(.L_x_153) ;  /* 0xffffff9800ac7947 */ /* 0x000fea000383ffff */
.L_x_44:
[----:B------:R-:W-:-:S07]  /*8ec0*/  MOV R0, UR5 ;  /* 0x0000000500007c02 */ /* 0x000fce0008000f00 */
.L_x_154:
[----:B-1----:R1:W2:Y:S02]  /*8ed0*/  SYNCS.PHASECHK.TRANS64.TRYWAIT P0, [R0+URZ], R2 ;  /* 0x00000002000075a7 */ /* 0x0022a400080011ff */
[----:B--2---:R-:W-:Y:S05]  /*8ee0*/  @!P0 NANOSLEEP.SYNCS 0x989680 ;  /* 0x009896800000895d */ /* 0x004fea0003900000 */
[----:B------:R-:W2:Y:S02]  /*8ef0*/  @!P0 SYNCS.PHASECHK.TRANS64 P0, [R0+URZ], R2 ;  /* 0x00000002000085a7 */ /* 0x000ea400080010ff */
[----:B--2---:R-:W-:Y:S05]  /*8f00*/  @!P0 BRA `(.L_x_154) ;  /* 0xfffffffc00f08947 */ /* 0x004fea000383ffff */
[----:B------:R-:W-:Y:S05]  /*8f10*/  BRA `(.L_x_155) ;  /* 0xffffff9800b87947 */ /* 0x000fea000383ffff */
.L_x_47:
[----:B--2---:R2:W3:Y:S02]  /*8f20*/  SYNCS.PHASECHK.TRANS64.TRYWAIT P0, [R2+URZ+0xe0], R4 ;  /* 0x0000e004020075a7 */ /* 0x0044e400080011ff */
[----:B---3--:R-:W-:Y:S05]  /*8f30*/  @!P0 NANOSLEEP.SYNCS 0x989680 ;  /* 0x009896800000895d */ /* 0x008fea0003900000 */
[----:B------:R-:W3:Y:S02]  /*8f40*/  @!P0 SYNCS.PHASECHK.TRANS64 P0, [R2+URZ+0xe0], R4 ;  /* 0x0000e004020085a7 */ /* 0x000ee400080010ff */
[----:B---3--:R-:W-:Y:S05]  /*8f50*/  @!P0 BRA `(.L_x_47) ;  /* 0xfffffffc00f08947 */ /* 0x008fea000383ffff */
[----:B------:R-:W-:Y:S05]  /*8f60*/  BRA `(.L_x_156) ;  /* 0xffffff9c00147947 */ /* 0x000fea000383ffff */
.L_x_48:
[----:B------:R-:W-:-:S07]  /*8f70*/  MOV R2, UR4 ;  /* 0x0000000400027c02 */ /* 0x000fce0008000f00 */
.L_x_157:
[----:B--2---:R2:W3:Y:S02]  /*8f80*/  SYNCS.PHASECHK.TRANS64.TRYWAIT P0, [R2+URZ+0x90], R5 ;  /* 0x00009005020075a7 */ /* 0x0044e400080011ff */
[----:B---3--:R-:W-:Y:S05]  /*8f90*/  @!P0 NANOSLEEP.SYNCS 0x989680 ;  /* 0x009896800000895d */ /* 0x008fea0003900000 */
[----:B------:R-:W3:Y:S02]  /*8fa0*/  @!P0 SYNCS.PHASECHK.TRANS64 P0, [R2+URZ+0x90], R5 ;  /* 0x00009005020085a7 */ /* 0x000ee400080010ff */
[----:B---3--:R-:W-:Y:S05]  /*8fb0*/  @!P0 BRA `(.L_x_157) ;  /* 0xfffffffc00f08947 */ /* 0x008fea000383ffff */
[----:B------:R-:W-:Y:S05]  /*8fc0*/  BRA `(.L_x_158) ;  /* 0xffffff9c00247947 */ /* 0x000fea000383ffff */
.L_x_49:
[----:B--2---:R2:W3:Y:S02]  /*8fd0*/  SYNCS.PHASECHK.TRANS64.TRYWAIT P1, [R2+URZ+0x80], R4 ;  /* 0x00008004020075a7 */ /* 0x0044e400080211ff */
[----:B---3--:R-:W-:Y:S05]  /*8fe0*/  @!P1 NANOSLEEP.SYNCS 0x989680 ;  /* 0x009896800000995d */ /* 0x008fea0003900000 */
[----:B------:R-:W3:Y:S02]  /*8ff0*/  @!P1 SYNCS.PHASECHK.TRANS64 P1, [R2+URZ+0x80], R4 ;  /* 0x00008004020095a7 */ /* 0x000ee400080210ff */
[----:B---3--:R-:W-:Y:S05]  /*9000*/  @!P1 BRA `(.L_x_49) ;  /* 0xfffffffc00f09947 */ /* 0x008fea000383ffff */
[----:B------:R-:W-:Y:S05]  /*9010*/  BRA `(.L_x_159) ;  /* 0xffffff9c00547947 */ /* 0x000fea000383ffff */
.L_x_52:
[----:B------:R-:W-:-:S07]  /*9020*/  MOV R0, UR4 ;  /* 0x0000000400007c02 */ /* 0x000fce0008000f00 */
.L_x_160:
[----:B--2---:R2:W3:Y:S02]  /*9030*/  SYNCS.PHASECHK.TRANS64.TRYWAIT P0, [R0+URZ+0x90], R2 ;  /* 0x00009002000075a7 */ /* 0x0044e400080011ff */
[----:B---3--:R-:W-:Y:S05]  /*9040*/  @!P0 NANOSLEEP.SYNCS 0x989680 ;  /* 0x009896800000895d */ /* 0x008fea0003900000 */
[----:B------:R-:W3:Y:S02]  /*9050*/  @!P0 SYNCS.PHASECHK.TRANS64 P0, [R0+URZ+0x90], R2 ;  /* 0x00009002000085a7 */ /* 0x000ee400080010ff */
[----:B---3--:R-:W-:Y:S05]  /*9060*/  @!P0 BRA `(.L_x_160) ;  /* 0xfffffffc00f08947 */ /* 0x008fea000383ffff */
[----:B------:R-:W-:Y:S05]  /*9070*/  BRA `(.L_x_51) ;  /* 0xffffff9c00a87947 */ /* 0x000fea000383ffff */
.L_x_61:
[----:B--2---:R-:W-:-:S04]  /*9080*/  MOV R5, UR5 ;  /* 0x0000000500057c02 */ /* 0x004fc80008000f00 */
[----:B------:R2:W3:Y:S03]  /*9090*/  SYNCS.PHASECHK.TRANS64.TRYWAIT P0, [R5+URZ+0x8], R6 ;  /* 0x00000806050075a7 */ /* 0x0004e600080011ff */
[----:B---3--:R-:W-:Y:S05]  /*90a0*/  @!P0 NANOSLEEP.SYNCS 0x989680 ;  /* 0x009896800000895d */ /* 0x008fea0003900000 */
[----:B------:R-:W3:Y:S02]  /*90b0*/  @!P0 SYNCS.PHASECHK.TRANS64 P0, [R5+URZ+0x8], R6 ;  /* 0x00000806050085a7 */ /* 0x000ee400080010ff */
[----:B---3--:R-:W-:Y:S05]  /*90c0*/  @!P0 BRA `(.L_x_61) ;  /* 0xfffffffc00ec8947 */ /* 0x008fea000383ffff */
[----:B------:R-:W-:Y:S05]  /*90d0*/  BRA `(.L_x_60) ;  /* 0xffffffa0005c7947 */ /* 0x000fea000383ffff */
.L_x_63:
[----:B------:R-:W-:Y:S01]  /*90e0*/  BSSY B0, `(.L_x_161) ;  /* 0x0000006000007945 */ /* 0x000fe20003800000 */
[----:B------:R-:W-:-:S07]  /*90f0*/  MOV R15, 0xffffffff ;  /* 0xffffffff000f7802 */ /* 0x000fce0000000f00 */
[----:B-12--5:R-:W-:Y:S05]  /*9100*/  WARPSYNC.COLLECTIVE R15, `(.L_x_162) ;  /* 0x000000000f0c7348 */ /* 0x026fea0003c00000 */
[----:B------:R-:W-:Y:S02]  /*9110*/  ELECT P6, UR79, PT ;  /* 0x00000000004f782f */ /* 0x000fe400038c0000 */
[----:B------:R-:W-:Y:S01]  /*9120*/  MOV R14, UR79 ;  /* 0x0000004f000e7c02 */ /* 0x000fe20008000f00 */
[----:B-12--5:R-:W-:Y:S10]  /*9130*/  ENDCOLLECTIVE ;  /* 0x000000000000791b */ /* 0x026ff40003800000 */
.L_x_162:
[----:B------:R-:W-:Y:S05]  /*9140*/  BSYNC B0 ;  /* 0x0000000000007941 */ /* 0x000fea0003800000 */
.L_x_161:
[----:B------:R-:W-:Y:S05]  /*9150*/  BRA `(.L_x_163) ;  /* 0xffffffa0008c7947 */ /* 0x000fea000383ffff */
.L_x_65:
[----:B--2---:R-:W-:-:S04]  /*9160*/  MOV R0, UR5 ;  /* 0x0000000500007c02 */ /* 0x004fc80008000f00 */
[----:B------:R2:W3:Y:S03]  /*9170*/  SYNCS.PHASECHK.TRANS64.TRYWAIT P0, [R0+URZ+0x8], R4 ;  /* 0x00000804000075a7 */ /* 0x0004e600080011ff */
[----:B---3--:R-:W-:Y:S05]  /*9180*/  @!P0 NANOSLEEP.SYNCS 0x989680 ;  /* 0x009896800000895d */ /* 0x008fea0003900000 */
[----:B------:R-:W3:Y:S02]  /*9190*/  @!P0 SYNCS.PHASECHK.TRANS64 P0, [R0+URZ+0x8], R4 ;  /* 0x00000804000085a7 */ /* 0x000ee400080010ff */
[----:B---3--:R-:W-:Y:S05]  /*91a0*/  @!P0 BRA `(.L_x_65) ;  /* 0xfffffffc00ec8947 */ /* 0x008fea000383ffff */
[----:B------:R-:W-:Y:S05]  /*91b0*/  BRA `(.L_x_64) ;  /* 0xffffffa000907947 */ /* 0x000fea000383ffff */
.L_x_66:
[----:B-1----:R1:W2:Y:S02]  /*91c0*/  SYNCS.PHASECHK.TRANS64.TRYWAIT P0, [R0+URZ+0x80], R4 ;  /* 0x00008004000075a7 */ /* 0x0022a400080011ff */
[----:B--2---:R-:W-:Y:S05]  /*91d0*/  @!P0 NANOSLEEP.SYNCS 0x989680 ;  /* 0x009896800000895d */ /* 0x004fea0003900000 */
[----:B------:R-:W2:Y:S02]  /*91e0*/  @!P0 SYNCS.PHASECHK.TRANS64 P0, [R0+URZ+0x80], R4 ;  /* 0x00008004000085a7 */ /* 0x000ea400080010ff */
[----:B--2---:R-:W-:Y:S05]  /*91f0*/  @!P0 BRA `(.L_x_66) ;  /* 0xfffffffc00f08947 */ /* 0x004fea000383ffff */
[----:B------:R-:W-:Y:S05]  /*9200*/  BRA `(.L_x_164) ;  /* 0xffffffa400787947 */ /* 0x000fea000383ffff */
.L_x_68:
[----:B------:R-:W-:-:S07]  /*9210*/  MOV R0, UR31 ;  /* 0x0000001f00007c02 */ /* 0x000fce0008000f00 */
.L_x_165:
[----:B-1----:R1:W2:Y:S02]  /*9220*/  SYNCS.PHASECHK.TRANS64.TRYWAIT P0, [R0+URZ+0xc0], R4 ;  /* 0x0000c004000075a7 */ /* 0x0022a400080011ff */
[----:B--2---:R-:W-:Y:S05]  /*9230*/  @!P0 NANOSLEEP.SYNCS 0x989680 ;  /* 0x009896800000895d */ /* 0x004fea0003900000 */
[----:B------:R-:W2:Y:S02]  /*9240*/  @!P0 SYNCS.PHASECHK.TRANS64 P0, [R0+URZ+0xc0], R4 ;  /* 0x0000c004000085a7 */ /* 0x000ea400080010ff */
[----:B--2---:R-:W-:Y:S05]  /*9250*/  @!P0 BRA `(.L_x_165) ;  /* 0xfffffffc00f08947 */ /* 0x004fea000383ffff */
[----:B------:R-:W-:Y:S05]  /*9260*/  BRA `(.L_x_166) ;  /* 0xffffffa400c47947 */ /* 0x000fea000383ffff */
.L_x_71:
[----:B------:R-:W-:Y:S07]  /*9270*/  MOV R0, UR5 ;  /* 0x0000000500007c02 */ /* 0x000fee0008000f00 */
.L_x_167:
[----:B-1----:R1:W2:Y:S02]  /*9280*/  SYNCS.PHASECHK.TRANS64.TRYWAIT P0, [R0+URZ], R4 ;  /* 0x00000004000075a7 */ /* 0x0022a400080011ff */
[----:B--2---:R-:W-:Y:S05]  /*9290*/  @!P0 NANOSLEEP.SYNCS 0x989680 ;  /* 0x009896800000895d */ /* 0x004fea0003900000 */
[----:B------:R-:W2:Y:S02]  /*92a0*/  @!P0 SYNCS.PHASECHK.TRANS64 P0, [R0+URZ], R4 ;  /* 0x00000004000085a7 */ /* 0x000ea400080010ff */
[----:B--2---:R-:W-:Y:S05]  /*92b0*/  @!P0 BRA `(.L_x_167) ;  /* 0xfffffffc00f08947 */ /* 0x004fea000383ffff */
[----:B------:R-:W-:Y:S05]  /*92c0*/  BRA `(.L_x_70) ;  /* 0xffffffa400d87947 */ /* 0x000fea000383ffff */
.L_x_75:
[----:B-1----:R-:W-:-:S07]  /*92d0*/  MOV R0, UR4 ;  /* 0x0000000400007c02 */ /* 0x002fce0008000f00 */
.L_x_168:
[----:B-1----:R1:W2:Y:S02]  /*92e0*/  SYNCS.PHASECHK.TRANS64.TRYWAIT P0, [R0+URZ], R2 ;  /* 0x00000002000075a7 */ /* 0x0022a400080011ff */
[----:B--2---:R-:W-:Y:S05]  /*92f0*/  @!P0 NANOSLEEP.SYNCS 0x989680 ;  /* 0x009896800000895d */ /* 0x004fea0003900000 */
[----:B------:R-:W2:Y:S02]  /*9300*/  @!P0 SYNCS.PHASECHK.TRANS64 P0, [R0+URZ], R2 ;  /* 0x00000002000085a7 */ /* 0x000ea400080010ff */
[----:B--2---:R-:W-:Y:S05]  /*9310*/  @!P0 BRA `(.L_x_168) ;  /* 0xfffffffc00f08947 */ /* 0x004fea000383ffff */
[----:B------:R-:W-:Y:S05]  /*9320*/  BRA `(.L_x_169) ;  /* 0xffffffa800cc7947 */ /* 0x000fea000383ffff */
.L_x_76:
[----:B------:R-:W-:-:S07]  /*9330*/  MOV R0, UR5 ;  /* 0x0000000500007c02 */ /* 0x000fce0008000f00 */
.L_x_170:
[----:B-1----:R1:W2:Y:S02]  /*9340*/  SYNCS.PHASECHK.TRANS64.TRYWAIT P0, [R0+URZ], R3 ;  /* 0x00000003000075a7 */ /* 0x0022a400080011ff */
[----:B--2---:R-:W-:Y:S05]  /*9350*/  @!P0 NANOSLEEP.SYNCS 0x989680 ;  /* 0x009896800000895d */ /* 0x004fea0003900000 */
[----:B------:R-:W2:Y:S02]  /*9360*/  @!P0 SYNCS.PHASECHK.TRANS64 P0, [R0+URZ], R3 ;  /* 0x00000003000085a7 */ /* 0x000ea400080010ff */
[----:B--2---:R-:W-:Y:S05]  /*9370*/  @!P0 BRA `(.L_x_170) ;  /* 0xfffffffc00f08947 */ /* 0x004fea000383ffff */
[----:B------:R-:W-:Y:S05]  /*9380*/  BRA `(.L_x_171) ;  /* 0xffffffa800d87947 */ /* 0x000fea000383ffff */
.L_x_77:
[----:B------:R-:W-:-:S07]  /*9390*/  MOV R0, UR5 ;  /* 0x0000000500007c02 */ /* 0x000fce0008000f00 */
.L_x_172:
[----:B-1----:R1:W2:Y:S02]  /*93a0*/  SYNCS.PHASECHK.TRANS64.TRYWAIT P0, [R0+URZ], R3 ;  /* 0x00000003000075a7 */ /* 0x0022a400080011ff */
[----:B--2---:R-:W-:Y:S05]  /*93b0*/  @!P0 NANOSLEEP.SYNCS 0x989680 ;  /* 0x009896800000895d */ /* 0x004fea0003900000 */
[----:B------:R-:W2:Y:S02]  /*93c0*/  @!P0 SYNCS.PHASECHK.TRANS64 P0, [R0+URZ], R3 ;  /* 0x00000003000085a7 */ /* 0x000ea400080010ff */
[----:B--2---:R-:W-:Y:S05]  /*93d0*/  @!P0 BRA `(.L_x_172) ;  /* 0xfffffffc00f08947 */ /* 0x004fea000383ffff */
[----:B------:R-:W-:Y:S05]  /*93e0*/  BRA `(.L_x_173) ;  /* 0xffffffa800e47947 */ /* 0x000fea000383ffff */
.L_x_80:
[----:B------:R-:W-:-:S07]  /*93f0*/  MOV R0, UR26 ;  /* 0x0000001a00007c02 */ /* 0x000fce0008000f00 */
.L_x_174:
[----:B-1----:R1:W2:Y:S02]  /*9400*/  SYNCS.PHASECHK.TRANS64.TRYWAIT P1, [R0+URZ+0x100], R2 ;  /* 0x00010002000075a7 */ /* 0x0022a400080211ff */
[----:B--2---:R-:W-:Y:S05]  /*9410*/  @!P1 NANOSLEEP.SYNCS 0x989680 ;  /* 0x009896800000995d */ /* 0x004fea0003900000 */
[----:B------:R-:W2:Y:S02]  /*9420*/  @!P1 SYNCS.PHASECHK.TRANS64 P1, [R0+URZ+0x100], R2 ;  /* 0x00010002000095a7 */ /* 0x000ea400080210ff */
[----:B--2---:R-:W-:Y:S05]  /*9430*/  @!P1 BRA `(.L_x_174) ;  /* 0xfffffffc00f09947 */ /* 0x004fea000383ffff */
[----:B------:R-:W-:Y:S05]  /*9440*/  BRA `(.L_x_175) ;  /* 0xffffffac00307947 */ /* 0x000fea000383ffff */
.L_x_85:
[----:B---3--:R3:W4:Y:S02]  /*9450*/  SYNCS.PHASECHK.TRANS64.TRYWAIT P0, [R12+URZ+0x80], R0 ;  /* 0x000080000c0075a7 */ /* 0x00872400080011ff */
[----:B----4-:R-:W-:Y:S05]  /*9460*/  @!P0 NANOSLEEP.SYNCS 0x989680 ;  /* 0x009896800000895d */ /* 0x010fea0003900000 */
[----:B------:R-:W4:Y:S02]  /*9470*/  @!P0 SYNCS.PHASECHK.TRANS64 P0, [R12+URZ+0x80], R0 ;  /* 0x000080000c0085a7 */ /* 0x000f2400080010ff */
[----:B----4-:R-:W-:Y:S05]  /*9480*/  @!P0 BRA `(.L_x_85) ;  /* 0xfffffffc00f08947 */ /* 0x010fea000383ffff */
[----:B------:R-:W-:Y:S05]  /*9490*/  BRA `(.L_x_176) ;  /* 0xffffffb000587947 */ /* 0x000fea000383ffff */
.L_x_88:
[----:B-1----:R-:W-:Y:S07]  /*94a0*/  MOV R0, UR21 ;  /* 0x0000001500007c02 */ /* 0x002fee0008000f00 */
.L_x_177:
[----:B-1----:R1:W3:Y:S02]  /*94b0*/  SYNCS.PHASECHK.TRANS64.TRYWAIT P2, [R0+URZ+0x78], R6 ;  /* 0x00007806000075a7 */ /* 0x0022e400080411ff */
[----:B---3--:R-:W-:Y:S05]  /*94c0*/  @!P2 NANOSLEEP.SYNCS 0x989680 ;  /* 0x009896800000a95d */ /* 0x008fea0003900000 */
[----:B------:R-:W3:Y:S02]  /*94d0*/  @!P2 SYNCS.PHASECHK.TRANS64 P2, [R0+URZ+0x78], R6 ;  /* 0x000078060000a5a7 */ /* 0x000ee400080410ff */
[----:B---3--:R-:W-:Y:S05]  /*94e0*/  @!P2 BRA `(.L_x_177) ;  /* 0xfffffffc00f0a947 */ /* 0x008fea000383ffff */
[----:B------:R-:W-:Y:S05]  /*94f0*/  BRA `(.L_x_87) ;  /* 0xffffffb400c07947 */ /* 0x000fea000383ffff */
.L_x_91:
[----:B------:R-:W-:Y:S07]  /*9500*/  MOV R0, UR21 ;  /* 0x0000001500007c02 */ /* 0x000fee0008000f00 */
.L_x_178:
[----:B-1----:R1:W3:Y:S02]  /*9510*/  SYNCS.PHASECHK.TRANS64.TRYWAIT P0, [R0+URZ+0x50], R9 ;  /* 0x00005009000075a7 */ /* 0x0022e400080011ff */
[----:B---3--:R-:W-:Y:S05]  /*9520*/  @!P0 NANOSLEEP.SYNCS 0x989680 ;  /* 0x009896800000895d */ /* 0x008fea0003900000 */
[----:B------:R-:W3:Y:S02]  /*9530*/  @!P0 SYNCS.PHASECHK.TRANS64 P0, [R0+URZ+0x50], R9 ;  /* 0x00005009000085a7 */ /* 0x000ee400080010ff */
[----:B---3--:R-:W-:Y:S05]  /*9540*/  @!P0 BRA `(.L_x_178) ;  /* 0xfffffffc00f08947 */ /* 0x008fea000383ffff */
[----:B------:R-:W-:Y:S05]  /*9550*/  BRA `(.L_x_179) ;  /* 0xffffffb8001c7947 */ /* 0x000fea000383ffff */
.L_x_92:
[----:B------:R-:W-:Y:S07]  /*9560*/  MOV R0, UR21 ;  /* 0x0000001500007c02 */ /* 0x000fee0008000f00 */
.L_x_180:
[----:B-1----:R1:W3:Y:S02]  /*9570*/  SYNCS.PHASECHK.TRANS64.TRYWAIT P0, [R0+URZ+0x58], R9 ;  /* 0x00005809000075a7 */ /* 0x0022e400080011ff */
[----:B---3--:R-:W-:Y:S05]  /*9580*/  @!P0 NANOSLEEP.SYNCS 0x989680 ;  /* 0x009896800000895d */ /* 0x008fea0003900000 */
[----:B------:R-:W3:Y:S02]  /*9590*/  @!P0 SYNCS.PHASECHK.TRANS64 P0, [R0+URZ+0x58], R9 ;  /* 0x00005809000085a7 */ /* 0x000ee400080010ff */
[----:B---3--:R-:W-:Y:S05]  /*95a0*/  @!P0 BRA `(.L_x_180) ;  /* 0xfffffffc00f08947 */ /* 0x008fea000383ffff */
[----:B------:R-:W-:Y:S05]  /*95b0*/  BRA `(.L_x_181) ;  /* 0xffffffb800787947 */ /* 0x000fea000383ffff */
.L_x_93:
[----:B------:R-:W-:Y:S07]  /*95c0*/  MOV R0, UR21 ;  /* 0x0000001500007c02 */ /* 0x000fee0008000f00 */
.L_x_182:
[----:B-1----:R1:W3:Y:S02]  /*95d0*/  SYNCS.PHASECHK.TRANS64.TRYWAIT P0, [R0+URZ+0x60], R9 ;  /* 0x00006009000075a7 */ /* 0x0022e400080011ff */
[----:B---3--:R-:W-:Y:S05]  /*95e0*/  @!P0 NANOSLEEP.SYNCS 0x989680 ;  /* 0x009896800000895d */ /* 0x008fea0003900000 */
[----:B------:R-:W3:Y:S02]  /*95f0*/  @!P0 SYNCS.PHASECHK.TRANS64 P0, [R0+URZ+0x60], R9 ;  /* 0x00006009000085a7 */ /* 0x000ee400080010ff */
[----:B---3--:R-:W-:Y:S05]  /*9600*/  @!P0 BRA `(.L_x_182) ;  /* 0xfffffffc00f08947 */ /* 0x008fea000383ffff */
[----:B------:R-:W-:Y:S05]  /*9610*/  BRA `(.L_x_183) ;  /* 0xffffffb800d47947 */ /* 0x000fea000383ffff */
.L_x_94:
[----:B------:R-:W-:Y:S07]  /*9620*/  MOV R0, UR21 ;  /* 0x0000001500007c02 */ /* 0x000fee0008000f00 */
.L_x_184:
[----:B-1----:R1:W3:Y:S02]  /*9630*/  SYNCS.PHASECHK.TRANS64.TRYWAIT P0, [R0+URZ+0x68], R9 ;  /* 0x00006809000075a7 */ /* 0x0022e400080011ff */
[----:B---3--:R-:W-:Y:S05]  /*9640*/  @!P0 NANOSLEEP.SYNCS 0x989680 ;  /* 0x009896800000895d */ /* 0x008fea0003900000 */
[----:B------:R-:W3:Y:S02]  /*9650*/  @!P0 SYNCS.PHASECHK.TRANS64 P0, [R0+URZ+0x68], R9 ;  /* 0x00006809000085a7 */ /* 0x000ee400080010ff */
[----:B---3--:R-:W-:Y:S05]  /*9660*/  @!P0 BRA `(.L_x_184) ;  /* 0xfffffffc00f08947 */ /* 0x008fea000383ffff */
[----:B------:R-:W-:Y:S05]  /*9670*/  BRA `(.L_x_185) ;  /* 0xffffffbc00307947 */ /* 0x000fea000383ffff */
.L_x_96:
[----:B------:R-:W-:-:S07]  /*9680*/  MOV R0, UR21 ;  /* 0x0000001500007c02 */ /* 0x000fce0008000f00 */
.L_x_186:
[----:B-1----:R1:W4:Y:S02]  /*9690*/  SYNCS.PHASECHK.TRANS64.TRYWAIT P0, [R0+URZ+0x50], R2 ;  /* 0x00005002000075a7 */ /* 0x00232400080011ff */
[----:B----4-:R-:W-:Y:S05]  /*96a0*/  @!P0 NANOSLEEP.SYNCS 0x989680 ;  /* 0x009896800000895d */ /* 0x010fea0003900000 */
[----:B------:R-:W4:Y:S02]  /*96b0*/  @!P0 SYNCS.PHASECHK.TRANS64 P0, [R0+URZ+0x50], R2 ;  /* 0x00005002000085a7 */ /* 0x000f2400080010ff */
[----:B----4-:R-:W-:Y:S05]  /*96c0*/  @!P0 BRA `(.L_x_186) ;  /* 0xfffffffc00f08947 */ /* 0x010fea000383ffff */
[----:B------:R-:W-:Y:S05]  /*96d0*/  BRA `(.L_x_187) ;  /* 0xffffffbc00bc7947 */ /* 0x000fea000383ffff */
.L_x_97:
[----:B-1----:R-:W-:-:S07]  /*96e0*/  MOV R0, UR21 ;  /* 0x0000001500007c02 */ /* 0x002fce0008000f00 */
.L_x_188:
[----:B-1----:R1:W4:Y:S02]  /*96f0*/  SYNCS.PHASECHK.TRANS64.TRYWAIT P0, [R0+URZ+0x58], R2 ;  /* 0x00005802000075a7 */ /* 0x00232400080011ff */
[----:B----4-:R-:W-:Y:S05]  /*9700*/  @!P0 NANOSLEEP.SYNCS 0x989680 ;  /* 0x009896800000895d */ /* 0x010fea0003900000 */
[----:B------:R-:W4:Y:S02]  /*9710*/  @!P0 SYNCS.PHASECHK.TRANS64 P0, [R0+URZ+0x58], R2 ;  /* 0x00005802000085a7 */ /* 0x000f2400080010ff */
[----:B----4-:R-:W-:Y:S05]  /*9720*/  @!P0 BRA `(.L_x_188) ;  /* 0xfffffffc00f08947 */ /* 0x010fea000383ffff */
[----:B------:R-:W-:Y:S05]  /*9730*/  BRA `(.L_x_189) ;  /* 0xffffffbc00ac7947 */ /* 0x000fea000383ffff */
.L_x_98:
[----:B-1----:R-:W-:-:S07]  /*9740*/  MOV R0, UR21 ;  /* 0x0000001500007c02 */ /* 0x002fce0008000f00 */
.L_x_190:
[----:B-1----:R1:W4:Y:S02]  /*9750*/  SYNCS.PHASECHK.TRANS64.TRYWAIT P0, [R0+URZ+0x60], R2 ;  /* 0x00006002000075a7 */ /* 0x00232400080011ff */
[----:B----4-:R-:W-:Y:S05]  /*9760*/  @!P0 NANOSLEEP.SYNCS 0x989680 ;  /* 0x009896800000895d */ /* 0x010fea0003900000 */
[----:B------:R-:W4:Y:S02]  /*9770*/  @!P0 SYNCS.PHASECHK.TRANS64 P0, [R0+URZ+0x60], R2 ;  /* 0x00006002000085a7 */ /* 0x000f2400080010ff */
[----:B----4-:R-:W-:Y:S05]  /*9780*/  @!P0 BRA `(.L_x_190) ;  /* 0xfffffffc00f08947 */ /* 0x010fea000383ffff */
[----:B------:R-:W-:Y:S05]  /*9790*/  BRA `(.L_x_191) ;  /* 0xffffffbc009c7947 */ /* 0x000fea000383ffff */
.L_x_100:
[----:B--2---:R2:W3:Y:S02]  /*97a0*/  SYNCS.PHASECHK.TRANS64.TRYWAIT P0, [R3+URZ+0x80], R0 ;  /* 0x00008000030075a7 */ /* 0x0044e400080011ff */
[----:B---3--:R-:W-:Y:S05]  /*97b0*/  @!P0 NANOSLEEP.SYNCS 0x989680 ;  /* 0x009896800000895d */ /* 0x008fea0003900000 */
[----:B------:R-:W3:Y:S02]  /*97c0*/  @!P0 SYNCS.PHASECHK.TRANS64 P0, [R3+URZ+0x80], R0 ;  /* 0x00008000030085a7 */ /* 0x000ee400080010ff */
[----:B---3--:R-:W-:Y:S05]  /*97d0*/  @!P0 BRA `(.L_x_100) ;  /* 0xfffffffc00f08947 */ /* 0x008fea000383ffff */
[----:B------:R-:W-:Y:S05]  /*97e0*/  BRA `(.L_x_192) ;  /* 0xffffffc000607947 */ /* 0x000fea000383ffff */
.L_x_111:
[----:B-1----:R-:W-:Y:S04]  /*97f0*/  MOV R2, UR43 ;  /* 0x0000002b00027c02 */ /* 0x002fe80008000f00 */
[----:B------:R1:W2:Y:S03]  /*9800*/  SYNCS.PHASECHK.TRANS64.TRYWAIT P0, [R2+URZ+0x30], R3 ;  /* 0x00003003020075a7 */ /* 0x0002a600080011ff */
[----:B--2---:R-:W-:Y:S05]  /*9810*/  @!P0 NANOSLEEP.SYNCS 0x989680 ;  /* 0x009896800000895d */ /* 0x004fea0003900000 */
[----:B------:R-:W2:Y:S02]  /*9820*/  @!P0 SYNCS.PHASECHK.TRANS64 P0, [R2+URZ+0x30], R3 ;  /* 0x00003003020085a7 */ /* 0x000ea400080010ff */
[----:B--2---:R-:W-:Y:S05]  /*9830*/  @!P0 BRA `(.L_x_111) ;  /* 0xfffffffc00ec8947 */ /* 0x004fea000383ffff */
[----:B------:R-:W-:Y:S05]  /*9840*/  BRA `(.L_x_110) ;  /* 0xffffffcc00b07947 */ /* 0x000fea000383ffff */
.L_x_113:
[----:B-1----:R1:W3:Y:S02]  /*9850*/  SYNCS.PHASECHK.TRANS64.TRYWAIT P1, [R54+URZ+0xa0], R0 ;  /* 0x0000a000360075a7 */ /* 0x0022e400080211ff */
[----:B---3--:R-:W-:Y:S05]  /*9860*/  @!P1 NANOSLEEP.SYNCS 0x989680 ;  /* 0x009896800000995d */ /* 0x008fea0003900000 */
[----:B------:R-:W3:Y:S02]  /*9870*/  @!P1 SYNCS.PHASECHK.TRANS64 P1, [R54+URZ+0xa0], R0 ;  /* 0x0000a000360095a7 */ /* 0x000ee400080210ff */
[----:B---3--:R-:W-:Y:S05]  /*9880*/  @!P1 BRA `(.L_x_113) ;  /* 0xfffffffc00f09947 */ /* 0x008fea000383ffff */
[----:B------:R-:W-:Y:S05]  /*9890*/  BRA `(.L_x_112) ;  /* 0xffffffcc00d07947 */ /* 0x000fea000383ffff */
.L_x_122:
[----:B--2---:R2:W3:Y:S02]  /*98a0*/  SYNCS.PHASECHK.TRANS64.TRYWAIT P0, [R2+URZ+0x30], R0 ;  /* 0x00003000020075a7 */ /* 0x0044e400080011ff */
[----:B---3--:R-:W-:Y:S05]  /*98b0*/  @!P0 NANOSLEEP.SYNCS 0x989680 ;  /* 0x009896800000895d */ /* 0x008fea0003900000 */
[----:B------:R-:W3:Y:S02]  /*98c0*/  @!P0 SYNCS.PHASECHK.TRANS64 P0, [R2+URZ+0x30], R0 ;  /* 0x00003000020085a7 */ /* 0x000ee400080010ff */
[----:B---3--:R-:W-:Y:S05]  /*98d0*/  @!P0 BRA `(.L_x_122) ;  /* 0xfffffffc00f08947 */ /* 0x008fea000383ffff */
[----:B------:R-:W-:Y:S05]  /*98e0*/  BRA `(.L_x_121) ;  /* 0xffffffd400e07947 */ /* 0x000fea000383ffff */
.L_x_130:
[----:B--2---:R2:W3:Y:S02]  /*98f0*/  SYNCS.PHASECHK.TRANS64.TRYWAIT P0, [R2+URZ+0x30], R4 ;  /* 0x00003004020075a7 */ /* 0x0044e400080011ff */
[----:B---3--:R-:W-:Y:S05]  /*9900*/  @!P0 NANOSLEEP.SYNCS 0x989680 ;  /* 0x009896800000895d */ /* 0x008fea0003900000 */
[----:B------:R-:W3:Y:S02]  /*9910*/  @!P0 SYNCS.PHASECHK.TRANS64 P0, [R2+URZ+0x30], R4 ;  /* 0x00003004020085a7 */ /* 0x000ee400080010ff */
[----:B---3--:R-:W-:Y:S05]  /*9920*/  @!P0 BRA `(.L_x_130) ;  /* 0xfffffffc00f08947 */ /* 0x008fea000383ffff */
[----:B------:R-:W-:Y:S05]  /*9930*/  BRA `(.L_x_129) ;  /* 0xffffffe000007947 */ /* 0x000fea000383ffff */
.L_x_138:
[----:B--2---:R2:W3:Y:S02]  /*9940*/  SYNCS.PHASECHK.TRANS64.TRYWAIT P0, [R3+URZ+0x30], R0 ;  /* 0x00003000030075a7 */ /* 0x0044e400080011ff */
[----:B---3--:R-:W-:Y:S05]  /*9950*/  @!P0 NANOSLEEP.SYNCS 0x989680 ;  /* 0x009896800000895d */ /* 0x008fea0003900000 */
[----:B------:R-:W3:Y:S02]  /*9960*/  @!P0 SYNCS.PHASECHK.TRANS64 P0, [R3+URZ+0x30], R0 ;  /* 0x00003000030085a7 */ /* 0x000ee400080010ff */
[----:B---3--:R-:W-:Y:S05]  /*9970*/  @!P0 BRA `(.L_x_138) ;  /* 0xfffffffc00f08947 */ /* 0x008fea000383ffff */
[----:B------:R-:W-:Y:S05]  /*9980*/  BRA `(.L_x_137) ;  /* 0xffffffe800207947 */ /* 0x000fea000383ffff */
        .weak           $__internal_0_$__cuda_sm10x_tcgen05_guardrail_trap_col_being_dealloced_not_returned_by_alloc
        .type           $__internal_0_$__cuda_sm10x_tcgen05_guardrail_trap_col_being_dealloced_not_returned_by_alloc,@function
        .size           $__internal_0_$__cuda_sm10x_tcgen05_guardrail_trap_col_being_dealloced_not_returned_by_alloc,($__internal_1_$__cuda_sm10x_tcgen05_guardrail_trap_phase_invalid_during_alloc - $__internal_0_$__cuda_sm10x_tcgen05_guardrail_trap_col_being_dealloced_not_returned_by_alloc)
$__internal_0_$__cuda_sm10x_tcgen05_guardrail_trap_col_being_dealloced_not_returned_by_alloc:
[----:B------:R-:W-:Y:S05]  /*9990*/  BPT.TRAP 0x1 ;  /* 0x000000040000795c */ /* 0x000fea0000300000 */
[----:B------:R-:W-:-:S04]  /*99a0*/  HFMA2 R3, -RZ, RZ, 0, 0 ;  /* 0x00000000ff037431 */ /* 0x000fc800000001ff */
[----:B------:R-:W-:Y:S05]  /*99b0*/  RET.REL.NODEC R2 `(_ZN7cutlass13device_kernelINS_4gemm6kernel13GemmUniversalIN4cute5tupleIJiiiiEEENS1_10collective13CollectiveMmaINS1_35MainloopSm100TmaUmmaWarpSpecializedILi3ELi2ELi4ENS5_IJNS4_1CILi2EEENSA_ILi4EEENSA_ILi1EEEEEEEENS5_IJNSA_ILi128EEESG_NSA_ILi64EEEEEENS_6half_tENS5_IJlSD_lEEESJ_NS5_IJSD_llEEENS4_8TiledMMAINS4_8MMA_AtomIJNS4_26SM100_MMA_F16BF16_2x1SM_SSISJ_SJ_fLi128ELi128ELNS4_4UMMA5MajorE0ELSQ_1ELNSP_7ScaleInE0ELSR_0EEEEEENS4_6LayoutINS5_IJSD_SD_SD_EEENS5_IJNSA_ILi0EEESW_SW_EEEEENS5_IJNS4_10UnderscoreESZ_SZ_EEEEENS4_28SM100_TMA_2SM_LOAD_MULTICASTENS4_14ComposedLayoutINS4_7SwizzleILi3ELi4ELi3EEENS4_18smem_ptr_flag_bitsILi16EEENSU_INS5_IJNSA_ILi8EEESH_EEENS5_IJSH_SD_EEEEEEEvNS4_8identityENS4_18SM100_TMA_2SM_LOADENS13_IS15_S17_NSU_INS5_IJSH_S18_EEENS5_IJSD_SH_EEEEEEEvS1D_EENS_8epilogue10collective18CollectiveEpilogueINS1K_23Sm100TmaWarpSpecializedILi4ELi2ELi16ELb1ELb0EEEJNS5_IJSH_SG_SH_EEENS5_IJNSU_ISH_SD_EENSU_INS5_IJNSA_ILi16EEESB_EEES1G_EEEEESJ_SK_SJ_SK_NS1K_6fusion15FusionCallbacksIS1O_NS1V_17LinearCombinationISJ_fSJ_fLNS_15FloatRoundStyleE2EEES1P_S1U_JEEENS4_5SM1004TMEM4LOAD26SM100_TMEM_LOAD_32dp32b16xENS4_13SM90_TMA_LOADENS13_INS14_ILi1ELi4ELi3EEES17_NSU_INS5_IJS18_S1R_EEENS5_IJS1R_SD_EEEEEEENS4_39AutoVectorizingCopyWithAssumedAlignmentILi128EEENS4_14SM90_TMA_STOREES2A_S2C_S2C_EEEvvEEEEvNT_6ParamsE) ;  /* 0xffffff6402907950 */ /* 0x000fea0003c3ffff */
        .weak           $__internal_1_$__cuda_sm10x_tcgen05_guardrail_trap_phase_invalid_during_alloc
        .type           $__internal_1_$__cuda_sm10x_tcgen05_guardrail_trap_phase_invalid_during_alloc,@function
        .size           $__internal_1_$__cuda_sm10x_tcgen05_guardrail_trap_phase_invalid_during_alloc,($__internal_2_$__cuda_sm10x_tcgen05_guardrail_trap_unallocated_columns_being_dealloced - $__internal_1_$__cuda_sm10x_tcgen05_guardrail_trap_phase_invalid_during_alloc)
$__internal_1_$__cuda_sm10x_tcgen05_guardrail_trap_phase_invalid_during_alloc:
[----:B------:R-:W-:Y:S05]  /*99c0*/  BPT.TRAP 0x1 ;  /* 0x000000040000795c */ /* 0x000fea0000300000 */
[----:B------:R-:W-:-:S04]  /*99d0*/  MOV R5, 0x0 ;  /* 0x0000000000057802 */ /* 0x000fc80000000f00 */
[----:B------:R-:W-:Y:S05]  /*99e0*/  RET.REL.NODEC R4 `(_ZN7cutlass13device_kernelINS_4gemm6kernel13GemmUniversalIN4cute5tupleIJiiiiEEENS1_10collective13CollectiveMmaINS1_35MainloopSm100TmaUmmaWarpSpecializedILi3ELi2ELi4ENS5_IJNS4_1CILi2EEENSA_ILi4EEENSA_ILi1EEEEEEEENS5_IJNSA_ILi128EEESG_NSA_ILi64EEEEEENS_6half_tENS5_IJlSD_lEEESJ_NS5_IJSD_llEEENS4_8TiledMMAINS4_8MMA_AtomIJNS4_26SM100_MMA_F16BF16_2x1SM_SSISJ_SJ_fLi128ELi128ELNS4_4UMMA5MajorE0ELSQ_1ELNSP_7ScaleInE0ELSR_0EEEEEENS4_6LayoutINS5_IJSD_SD_SD_EEENS5_IJNSA_ILi0EEESW_SW_EEEEENS5_IJNS4_10UnderscoreESZ_SZ_EEEEENS4_28SM100_TMA_2SM_LOAD_MULTICASTENS4_14ComposedLayoutINS4_7SwizzleILi3ELi4ELi3EEENS4_18smem_ptr_flag_bitsILi16EEENSU_INS5_IJNSA_ILi8EEESH_EEENS5_IJSH_SD_EEEEEEEvNS4_8identityENS4_18SM100_TMA_2SM_LOADENS13_IS15_S17_NSU_INS5_IJSH_S18_EEENS5_IJSD_SH_EEEEEEEvS1D_EENS_8epilogue10collective18CollectiveEpilogueINS1K_23Sm100TmaWarpSpecializedILi4ELi2ELi16ELb1ELb0EEEJNS5_IJSH_SG_SH_EEENS5_IJNSU_ISH_SD_EENSU_INS5_IJNSA_ILi16EEESB_EEES1G_EEEEESJ_SK_SJ_SK_NS1K_6fusion15FusionCallbacksIS1O_NS1V_17LinearCombinationISJ_fSJ_fLNS_15FloatRoundStyleE2EEES1P_S1U_JEEENS4_5SM1004TMEM4LOAD26SM100_TMEM_LOAD_32dp32b16xENS4_13SM90_TMA_LOADENS13_INS14_ILi1ELi4ELi3EEES17_NSU_INS5_IJS18_S1R_EEENS5_IJS1R_SD_EEEEEEENS4_39AutoVectorizingCopyWithAssumedAlignmentILi128EEENS4_14SM90_TMA_STOREES2A_S2C_S2C_EEEvvEEEEvNT_6ParamsE) ;  /* 0xffffff6404847950 */ /* 0x000fea0003c3ffff */
        .weak           $__internal_2_$__cuda_sm10x_tcgen05_guardrail_trap_unallocated_columns_being_dealloced
        .type           $__internal_2_$__cuda_sm10x_tcgen05_guardrail_trap_unallocated_columns_being_dealloced,@function
        .size           $__internal_2_$__cuda_sm10x_tcgen05_guardrail_trap_unallocated_columns_being_dealloced,(.L_x_194 - $__internal_2_$__cuda_sm10x_tcgen05_guardrail_trap_unallocated_columns_being_dealloced)
$__internal_2_$__cuda_sm10x_tcgen05_guardrail_trap_unallocated_columns_being_dealloced:
[----:B------:R-:W-:Y:S05]  /*99f0*/  BPT.TRAP 0x1 ;  /* 0x000000040000795c */ /* 0x000fea0000300000 */
[----:B------:R-:W-:-:S04]  /*9a00*/  HFMA2 R3, -RZ, RZ, 0, 0 ;  /* 0x00000000ff037431 */ /* 0x000fc800000001ff */
[----:B------:R-:W-:Y:S05]  /*9a10*/  RET.REL.NODEC R2 `(_ZN7cutlass13device_kernelINS_4gemm6kernel13GemmUniversalIN4cute5tupleIJiiiiEEENS1_10collective13CollectiveMmaINS1_35MainloopSm100TmaUmmaWarpSpecializedILi3ELi2ELi4ENS5_IJNS4_1CILi2EEENSA_ILi4EEENSA_ILi1EEEEEEEENS5_IJNSA_ILi128EEESG_NSA_ILi64EEEEEENS_6half_tENS5_IJlSD_lEEESJ_NS5_IJSD_llEEENS4_8TiledMMAINS4_8MMA_AtomIJNS4_26SM100_MMA_F16BF16_2x1SM_SSISJ_SJ_fLi128ELi128ELNS4_4UMMA5MajorE0ELSQ_1ELNSP_7ScaleInE0ELSR_0EEEEEENS4_6LayoutINS5_IJSD_SD_SD_EEENS5_IJNSA_ILi0EEESW_SW_EEEEENS5_IJNS4_10UnderscoreESZ_SZ_EEEEENS4_28SM100_TMA_2SM_LOAD_MULTICASTENS4_14ComposedLayoutINS4_7SwizzleILi3ELi4ELi3EEENS4_18smem_ptr_flag_bitsILi16EEENSU_INS5_IJNSA_ILi8EEESH_EEENS5_IJSH_SD_EEEEEEEvNS4_8identityENS4_18SM100_TMA_2SM_LOADENS13_IS15_S17_NSU_INS5_IJSH_S18_EEENS5_IJSD_SH_EEEEEEEvS1D_EENS_8epilogue10collective18CollectiveEpilogueINS1K_23Sm100TmaWarpSpecializedILi4ELi2ELi16ELb1ELb0EEEJNS5_IJSH_SG_SH_EEENS5_IJNSU_ISH_SD_EENSU_INS5_IJNSA_ILi16EEESB_EEES1G_EEEEESJ_SK_SJ_SK_NS1K_6fusion15FusionCallbacksIS1O_NS1V_17LinearCombinationISJ_fSJ_fLNS_15FloatRoundStyleE2EEES1P_S1U_JEEENS4_5SM1004TMEM4LOAD26SM100_TMEM_LOAD_32dp32b16xENS4_13SM90_TMA_LOADENS13_INS14_ILi1ELi4ELi3EEES17_NSU_INS5_IJS18_S1R_EEENS5_IJS1R_SD_EEEEEEENS4_39AutoVectorizingCopyWithAssumedAlignmentILi128EEENS4_14SM90_TMA_STOREES2A_S2C_S2C_EEEvvEEEEvNT_6ParamsE) ;  /* 0xffffff6402787950 */ /* 0x000fea0003c3ffff */
.L_x_193:
[----:B------:R-:W-:-:S00]  /*9a20*/  BRA `(.L_x_193) ;  /* 0xfffffffc00fc7947 */ /* 0x000fc0000383ffff */
[----:B------:R-:W-:-:S00]  /*9a30*/  NOP ;  /* 0x0000000000007918 */ /* 0x000fc00000000000 */
        /* <DEDUP_REMOVED lines=12> */
.L_x_194:


//--------------------- .nv.global.init           --------------------------
	.section	.nv.global.init,"aw",@progbits
.nv.global.init:
	.type		$str$27,@object
	.size		$str$27,($str$28 - $str$27)
$str$27:
        /*0000*/ 	.byte	0x28, 0x61, 0x64, 0x64, 0x72, 0x65, 0x73, 0x73, 0x20, 0x26, 0x20, 0x6d, 0x61, 0x73, 0x6b, 0x29
        /*0010*/ 	.byte	0x20, 0x3d, 0x3d, 0x20, 0x30, 0x00
	.type		$str$28,@object
	.size		$str$28,($str$26 - $str$28)
$str$28:
        /*0016*/ 	.byte	0x2f, 0x74, 0x6d, 0x70, 0x2f, 0x63, 0x75, 0x74, 0x6c, 0x61, 0x73, 0x73, 0x5f, 0x73, 0x77, 0x65
        /*0026*/ 	.byte	0x65, 0x70, 0x5f, 0x73, 0x72, 0x63, 0x2f, 0x69, 0x6e, 0x63, 0x6c, 0x75, 0x64, 0x65, 0x2f, 0x63
        /*0036*/ 	.byte	0x75, 0x74, 0x65, 0x2f, 0x70, 0x6f, 0x69, 0x6e, 0x74, 0x65, 0x72, 0x5f, 0x66, 0x6c, 0x61, 0x67
        /*0046*/ 	.byte	0x67, 0x65, 0x64, 0x2e, 0x68, 0x70, 0x70, 0x00
	.type		$str$26,@object
	.size		$str$26,($str$25 - $str$26)
$str$26:
        /*004e*/ 	.byte	0x2f, 0x74, 0x6d, 0x70, 0x2f, 0x63, 0x75, 0x74, 0x6c, 0x61, 0x73, 0x73, 0x5f, 0x73, 0x77, 0x65
        /*005e*/ 	.byte	0x65, 0x70, 0x5f, 0x73, 0x72, 0x63, 0x2f, 0x69, 0x6e, 0x63, 0x6c, 0x75, 0x64, 0x65, 0x2f, 0x63
        /*006e*/ 	.byte	0x75, 0x74, 0x65, 0x2f, 0x61, 0x74, 0x6f, 0x6d, 0x2f, 0x63, 0x6f, 0x70, 0x79, 0x5f, 0x74, 0x72
        /*007e*/ 	.byte	0x61, 0x69, 0x74, 0x73, 0x5f, 0x73, 0x6d, 0x31, 0x30, 0x30, 0x2e, 0x68, 0x70, 0x70, 0x00
	.type		$str$25,@object
	.size		$str$25,(__unnamed_1 - $str$25)
$str$25:
        /*008d*/ 	.byte	0x28, 0x28, 0x75, 0x69, 0x6e, 0x74, 0x33, 0x32, 0x5f, 0x74, 0x28, 0x74, 0x68, 0x72, 0x65, 0x61
        /*009d*/ 	.byte	0x64, 0x49, 0x64, 0x78, 0x2e, 0x78, 0x29, 0x20, 0x2f, 0x20, 0x33, 0x32, 0x29, 0x20, 0x25, 0x20
        /*00ad*/ 	.byte	0x34, 0x29, 0x20, 0x3d, 0x3d, 0x20, 0x28, 0x28, 0x28, 0x74, 0x6d, 0x65, 0x6d, 0x5f, 0x61, 0x64
        /*00bd*/ 	.byte	0x64, 0x72, 0x20, 0x3e, 0x3e, 0x20, 0x31, 0x36, 0x29, 0x20, 0x2f, 0x20, 0x33, 0x32, 0x29, 0x20
        /*00cd*/ 	.byte	0x25, 0x20, 0x34, 0x29, 0x00
	.type		__unnamed_1,@object
	.size		__unnamed_1,(__unnamed_2 - __unnamed_1)
__unnamed_1:
        /*00d2*/ 	.byte	0x61, 0x75, 0x74, 0x6f, 0x20, 0x63, 0x75, 0x74, 0x65, 0x3a, 0x3a, 0x61, 0x73, 0x5f, 0x70, 0x6f
        /* <DEDUP_REMOVED lines=24> */
        /*0262*/ 	.byte	0x34, 0x38, 0x3e, 0x3e, 0x3e, 0x3e, 0x5d, 0x00
	.type		__unnamed_2,@object
	.size		__unnamed_2,(.L_2 - __unnamed_2)
__unnamed_2:
        /* <DEDUP_REMOVED lines=40> */
        /*04ea*/ 	.byte	0x3a, 0x3a, 0x43, 0x3c, 0x30, 0x3e, 0x3e, 0x3e, 0x3e, 0x5d, 0x00
.L_2:


//--------------------- .nv.shared._ZN7cutlass13device_kernelINS_4gemm6kernel13GemmUniversalIN4cute5tupleIJiiiiEEENS1_10collective13CollectiveMmaINS1_35MainloopSm100TmaUmmaWarpSpecializedILi3ELi2ELi4ENS5_IJNS4_1CILi2EEENSA_ILi4EEENSA_ILi1EEEEEEEENS5_IJNSA_ILi128EEESG_NSA_ILi64EEEEEENS_6half_tENS5_IJlSD_lEEESJ_NS5_IJSD_llEEENS4_8TiledMMAINS4_8MMA_AtomIJNS4_26SM100_MMA_F16BF16_2x1SM_SSISJ_SJ_fLi128ELi128ELNS4_4UMMA5MajorE0ELSQ_1ELNSP_7ScaleInE0ELSR_0EEEEEENS4_6LayoutINS5_IJSD_SD_SD_EEENS5_IJNSA_ILi0EEESW_SW_EEEEENS5_IJNS4_10UnderscoreESZ_SZ_EEEEENS4_28SM100_TMA_2SM_LOAD_MULTICASTENS4_14ComposedLayoutINS4_7SwizzleILi3ELi4ELi3EEENS4_18smem_ptr_flag_bitsILi16EEENSU_INS5_IJNSA_ILi8EEESH_EEENS5_IJSH_SD_EEEEEEEvNS4_8identityENS4_18SM100_TMA_2SM_LOADENS13_IS15_S17_NSU_INS5_IJSH_S18_EEENS5_IJSD_SH_EEEEEEEvS1D_EENS_8epilogue10collective18CollectiveEpilogueINS1K_23Sm100TmaWarpSpecializedILi4ELi2ELi16ELb1ELb0EEEJNS5_IJSH_SG_SH_EEENS5_IJNSU_ISH_SD_EENSU_INS5_IJNSA_ILi16EEESB_EEES1G_EEEEESJ_SK_SJ_SK_NS1K_6fusion15FusionCallbacksIS1O_NS1V_17LinearCombinationISJ_fSJ_fLNS_15FloatRoundStyleE2EEES1P_S1U_JEEENS4_5SM1004TMEM4LOAD26SM100_TMEM_LOAD_32dp32b16xENS4_13SM90_TMA_LOADENS13_INS14_ILi1ELi4ELi3EEES17_NSU_INS5_IJS18_S1R_EEENS5_IJS1R_SD_EEEEEEENS4_39AutoVectorizingCopyWithAssumedAlignmentILi128EEENS4_14SM90_TMA_STOREES2A_S2C_S2C_EEEvvEEEEvNT_6ParamsE --------------------------
	.section	.nv.shared._ZN7cutlass13device_kernelINS_4gemm6kernel13GemmUniversalIN4cute5tupleIJiiiiEEENS1_10collective13CollectiveMmaINS1_35MainloopSm100TmaUmmaWarpSpecializedILi3ELi2ELi4ENS5_IJNS4_1CILi2EEENSA_ILi4EEENSA_ILi1EEEEEEEENS5_IJNSA_ILi128EEESG_NSA_ILi64EEEEEENS_6half_tENS5_IJlSD_lEEESJ_NS5_IJSD_llEEENS4_8TiledMMAINS4_8MMA_AtomIJNS4_26SM100_MMA_F16BF16_2x1SM_SSISJ_SJ_fLi128ELi128ELNS4_4UMMA5MajorE0ELSQ_1ELNSP_7ScaleInE0ELSR_0EEEEEENS4_6LayoutINS5_IJSD_SD_SD_EEENS5_IJNSA_ILi0EEESW_SW_EEEEENS5_IJNS4_10UnderscoreESZ_SZ_EEEEENS4_28SM100_TMA_2SM_LOAD_MULTICASTENS4_14ComposedLayoutINS4_7SwizzleILi3ELi4ELi3EEENS4_18smem_ptr_flag_bitsILi16EEENSU_INS5_IJNSA_ILi8EEESH_EEENS5_IJSH_SD_EEEEEEEvNS4_8identityENS4_18SM100_TMA_2SM_LOADENS13_IS15_S17_NSU_INS5_IJSH_S18_EEENS5_IJSD_SH_EEEEEEEvS1D_EENS_8epilogue10collective18CollectiveEpilogueINS1K_23Sm100TmaWarpSpecializedILi4ELi2ELi16ELb1ELb0EEEJNS5_IJSH_SG_SH_EEENS5_IJNSU_ISH_SD_EENSU_INS5_IJNSA_ILi16EEESB_EEES1G_EEEEESJ_SK_SJ_SK_NS1K_6fusion15FusionCallbacksIS1O_NS1V_17LinearCombinationISJ_fSJ_fLNS_15FloatRoundStyleE2EEES1P_S1U_JEEENS4_5SM1004TMEM4LOAD26SM100_TMEM_LOAD_32dp32b16xENS4_13SM90_TMA_LOADENS13_INS14_ILi1ELi4ELi3EEES17_NSU_INS5_IJS18_S1R_EEENS5_IJS1R_SD_EEEEEEENS4_39AutoVectorizingCopyWithAssumedAlignmentILi128EEENS4_14SM90_TMA_STOREES2A_S2C_S2C_EEEvvEEEEvNT_6ParamsE,"aw",@nobits
	.sectionflags	@""
	.align	16
	.zero		1024


//--------------------- .nv.shared.reserved.0     --------------------------
	.section	.nv.shared.reserved.0,"aw",@nobits
	.weak		__nv_reservedSMEM_offset_0_alias
	.size		__nv_reservedSMEM_offset_0_alias, 0, 64
	.other		__nv_reservedSMEM_offset_0_alias,@"STO_CUDA_RESERVED_SHARED STV_DEFAULT"
__nv_reservedSMEM_offset_0_alias:
	.zero		0
.nv.shared.reserved.0:
	.zero		64
	.weak		__nv_reservedSMEM_tcgen05_partition
	.type		__nv_reservedSMEM_tcgen05_partition,@object
	.size		__nv_reservedSMEM_tcgen05_partition,(.L_0 - __nv_reservedSMEM_tcgen05_partition)
__nv_reservedSMEM_tcgen05_partition:
	.zero		32
.L_0:


//--------------------- .nv.global                --------------------------
	.section	.nv.global,"aw",@nobits
.nv.global:
	.type		_ZN40_INTERNAL_b17e52ea_4_k_cu_7abb344a_379924cute1_E,@object
	.size		_ZN40_INTERNAL_b17e52ea_4_k_cu_7abb344a_379924cute1_E,(_ZN40_INTERNAL_b17e52ea_4_k_cu_7abb344a_379924cuda3std3__45__cpo6cbeginE - _ZN40_INTERNAL_b17e52ea_4_k_cu_7abb344a_379924cute1_E)
_ZN40_INTERNAL_b17e52ea_4_k_cu_7abb344a_379924cute1_E:
	.zero		1
	.type		_ZN40_INTERNAL_b17e52ea_4_k_cu_7abb344a_379924cuda3std3__45__cpo6cbeginE,@object
	.size		_ZN40_INTERNAL_b17e52ea_4_k_cu_7abb344a_379924cuda3std3__45__cpo6cbeginE,(_ZN40_INTERNAL_b17e52ea_4_k_cu_7abb344a_379924cuda3std3__48in_placeE - _ZN40_INTERNAL_b17e52ea_4_k_cu_7abb344a_379924cuda3std3__45__cpo6cbeginE)
_ZN40_INTERNAL_b17e52ea_4_k_cu_7abb344a_379924cuda3std3__45__cpo6cbeginE:
	.zero		1
	.type		_ZN40_INTERNAL_b17e52ea_4_k_cu_7abb344a_379924cuda3std3__48in_placeE,@object
	.size		_ZN40_INTERNAL_b17e52ea_4_k_cu_7abb344a_379924cuda3std3__48in_placeE,(_ZN40_INTERNAL_b17e52ea_4_k_cu_7abb344a_379924cuda3std6ranges3__45__cpo9iter_moveE - _ZN40_INTERNAL_b17e52ea_4_k_cu_7abb344a_379924cuda3std3__48in_placeE)
_ZN40_INTERNAL_b17e52ea_4_k_cu_7abb344a_379924cuda3std3__48in_placeE:
	.zero		1
	.type		_ZN40_INTERNAL_b17e52ea_4_k_cu_7abb344a_379924cuda3std6ranges3__45__cpo9iter_moveE,@object
	.size		_ZN40_INTERNAL_b17e52ea_4_k_cu_7abb344a_379924cuda3std6ranges3__45__cpo9iter_moveE,(_ZN40_INTERNAL_b17e52ea_4_k_cu_7abb344a_379924cuda3std3__45__cpo5beginE - _ZN40_INTERNAL_b17e52ea_4_k_cu_7abb344a_379924cuda3std6ranges3__45__cpo9iter_moveE)
_ZN40_INTERNAL_b17e52ea_4_k_cu_7abb344a_379924cuda3std6ranges3__45__cpo9iter_moveE:
	.zero		1
	.type		_ZN40_INTERNAL_b17e52ea_4_k_cu_7abb344a_379924cuda3std3__45__cpo5beginE,@object
	.size		_ZN40_INTERNAL_b17e52ea_4_k_cu_7abb344a_379924cuda3std3__45__cpo5beginE,(_ZN40_INTERNAL_b17e52ea_4_k_cu_7abb344a_379924cuda3std3__442_GLOBAL__N__b17e52ea_4_k_cu_7abb344a_379926ignoreE - _ZN40_INTERNAL_b17e52ea_4_k_cu_7abb344a_379924cuda3std3__45__cpo5beginE)
_ZN40_INTERNAL_b17e52ea_4_k_cu_7abb344a_379924cuda3std3__45__cpo5beginE:
	.zero		1
	.type		_ZN40_INTERNAL_b17e52ea_4_k_cu_7abb344a_379924cuda3std3__442_GLOBAL__N__b17e52ea_4_k_cu_7abb344a_379926ignoreE,@object
	.size		_ZN40_INTERNAL_b17e52ea_4_k_cu_7abb344a_379924cuda3std3__442_GLOBAL__N__b17e52ea_4_k_cu_7abb344a_379926ignoreE,(_ZN40_INTERNAL_b17e52ea_4_k_cu_7abb344a_379924cute7productE - _ZN40_INTERNAL_b17e52ea_4_k_cu_7abb344a_379924cuda3std3__442_GLOBAL__N__b17e52ea_4_k_cu_7abb344a_379926ignoreE)
_ZN40_INTERNAL_b17e52ea_4_k_cu_7abb344a_379924cuda3std3__442_GLOBAL__N__b17e52ea_4_k_cu_7abb344a_379926ignoreE:
	.zero		1
	.type		_ZN40_INTERNAL_b17e52ea_4_k_cu_7abb344a_379924cute7productE,@object
	.size		_ZN40_INTERNAL_b17e52ea_4_k_cu_7abb344a_379924cute7productE,(_ZN40_INTERNAL_b17e52ea_4_k_cu_7abb344a_379924cuda3std3__45__cpo3endE - _ZN40_INTERNAL_b17e52ea_4_k_cu_7abb344a_379924cute7productE)
_ZN40_INTERNAL_b17e52ea_4_k_cu_7abb344a_379924cute7productE:
	.zero		1
	.type		_ZN40_INTERNAL_b17e52ea_4_k_cu_7abb344a_379924cuda3std3__45__cpo3endE,@object
	.size		_ZN40_INTERNAL_b17e52ea_4_k_cu_7abb344a_379924cuda3std3__45__cpo3endE,(_ZN40_INTERNAL_b17e52ea_4_k_cu_7abb344a_379924cuda3std3__419piecewise_constructE - _ZN40_INTERNAL_b17e52ea_4_k_cu_7abb344a_379924cuda3std3__45__cpo3endE)
_ZN40_INTERNAL_b17e52ea_4_k_cu_7abb344a_379924cuda3std3__45__cpo3endE:
	.zero		1
	.type		_ZN40_INTERNAL_b17e52ea_4_k_cu_7abb344a_379924cuda3std3__419piecewise_constructE,@object
	.size		_ZN40_INTERNAL_b17e52ea_4_k_cu_7abb344a_379924cuda3std3__419piecewise_constructE,(_ZN40_INTERNAL_b17e52ea_4_k_cu_7abb344a_379924cuda3std3__45__cpo4cendE - _ZN40_INTERNAL_b17e52ea_4_k_cu_7abb344a_379924cuda3std3__419piecewise_constructE)
_ZN40_INTERNAL_b17e52ea_4_k_cu_7abb344a_379924cuda3std3__419piecewise_constructE:
	.zero		1
	.type		_ZN40_INTERNAL_b17e52ea_4_k_cu_7abb344a_379924cuda3std3__45__cpo4cendE,@object
	.size		_ZN40_INTERNAL_b17e52ea_4_k_cu_7abb344a_379924cuda3std3__45__cpo4cendE,(_ZN40_INTERNAL_b17e52ea_4_k_cu_7abb344a_379924cuda3std6ranges3__45__cpo4swapE - _ZN40_INTERNAL_b17e52ea_4_k_cu_7abb344a_379924cuda3std3__45__cpo4cendE)
_ZN40_INTERNAL_b17e52ea_4_k_cu_7abb344a_379924cuda3std3__45__cpo4cendE:
	.zero		1
	.type		_ZN40_INTERNAL_b17e52ea_4_k_cu_7abb344a_379924cuda3std6ranges3__45__cpo4swapE,@object
	.size		_ZN40_INTERNAL_b17e52ea_4_k_cu_7abb344a_379924cuda3std6ranges3__45__cpo4swapE,(.L_10 - _ZN40_INTERNAL_b17e52ea_4_k_cu_7abb344a_379924cuda3std6ranges3__45__cpo4swapE)
_ZN40_INTERNAL_b17e52ea_4_k_cu_7abb344a_379924cuda3std6ranges3__45__cpo4swapE:
	.zero		1
.L_10:


//--------------------- .nv.constant0._ZN7cutlass13device_kernelINS_4gemm6kernel13GemmUniversalIN4cute5tupleIJiiiiEEENS1_10collective13CollectiveMmaINS1_35MainloopSm100TmaUmmaWarpSpecializedILi3ELi2ELi4ENS5_IJNS4_1CILi2EEENSA_ILi4EEENSA_ILi1EEEEEEEENS5_IJNSA_ILi128EEESG_NSA_ILi64EEEEEENS_6half_tENS5_IJlSD_lEEESJ_NS5_IJSD_llEEENS4_8TiledMMAINS4_8MMA_AtomIJNS4_26SM100_MMA_F16BF16_2x1SM_SSISJ_SJ_fLi128ELi128ELNS4_4UMMA5MajorE0ELSQ_1ELNSP_7ScaleInE0ELSR_0EEEEEENS4_6LayoutINS5_IJSD_SD_SD_EEENS5_IJNSA_ILi0EEESW_SW_EEEEENS5_IJNS4_10UnderscoreESZ_SZ_EEEEENS4_28SM100_TMA_2SM_LOAD_MULTICASTENS4_14ComposedLayoutINS4_7SwizzleILi3ELi4ELi3EEENS4_18smem_ptr_flag_bitsILi16EEENSU_INS5_IJNSA_ILi8EEESH_EEENS5_IJSH_SD_EEEEEEEvNS4_8identityENS4_18SM100_TMA_2SM_LOADENS13_IS15_S17_NSU_INS5_IJSH_S18_EEENS5_IJSD_SH_EEEEEEEvS1D_EENS_8epilogue10collective18CollectiveEpilogueINS1K_23Sm100TmaWarpSpecializedILi4ELi2ELi16ELb1ELb0EEEJNS5_IJSH_SG_SH_EEENS5_IJNSU_ISH_SD_EENSU_INS5_IJNSA_ILi16EEESB_EEES1G_EEEEESJ_SK_SJ_SK_NS1K_6fusion15FusionCallbacksIS1O_NS1V_17LinearCombinationISJ_fSJ_fLNS_15FloatRoundStyleE2EEES1P_S1U_JEEENS4_5SM1004TMEM4LOAD26SM100_TMEM_LOAD_32dp32b16xENS4_13SM90_TMA_LOADENS13_INS14_ILi1ELi4ELi3EEES17_NSU_INS5_IJS18_S1R_EEENS5_IJS1R_SD_EEEEEEENS4_39AutoVectorizingCopyWithAssumedAlignmentILi128EEENS4_14SM90_TMA_STOREES2A_S2C_S2C_EEEvvEEEEvNT_6ParamsE --------------------------
	.section	.nv.constant0._ZN7cutlass13device_kernelINS_4gemm6kernel13GemmUniversalIN4cute5tupleIJiiiiEEENS1_10collective13CollectiveMmaINS1_35MainloopSm100TmaUmmaWarpSpecializedILi3ELi2ELi4ENS5_IJNS4_1CILi2EEENSA_ILi4EEENSA_ILi1EEEEEEEENS5_IJNSA_ILi128EEESG_NSA_ILi64EEEEEENS_6half_tENS5_IJlSD_lEEESJ_NS5_IJSD_llEEENS4_8TiledMMAINS4_8MMA_AtomIJNS4_26SM100_MMA_F16BF16_2x1SM_SSISJ_SJ_fLi128ELi128ELNS4_4UMMA5MajorE0ELSQ_1ELNSP_7ScaleInE0ELSR_0EEEEEENS4_6LayoutINS5_IJSD_SD_SD_EEENS5_IJNSA_ILi0EEESW_SW_EEEEENS5_IJNS4_10UnderscoreESZ_SZ_EEEEENS4_28SM100_TMA_2SM_LOAD_MULTICASTENS4_14ComposedLayoutINS4_7SwizzleILi3ELi4ELi3EEENS4_18smem_ptr_flag_bitsILi16EEENSU_INS5_IJNSA_ILi8EEESH_EEENS5_IJSH_SD_EEEEEEEvNS4_8identityENS4_18SM100_TMA_2SM_LOADENS13_IS15_S17_NSU_INS5_IJSH_S18_EEENS5_IJSD_SH_EEEEEEEvS1D_EENS_8epilogue10collective18CollectiveEpilogueINS1K_23Sm100TmaWarpSpecializedILi4ELi2ELi16ELb1ELb0EEEJNS5_IJSH_SG_SH_EEENS5_IJNSU_ISH_SD_EENSU_INS5_IJNSA_ILi16EEESB_EEES1G_EEEEESJ_SK_SJ_SK_NS1K_6fusion15FusionCallbacksIS1O_NS1V_17LinearCombinationISJ_fSJ_fLNS_15FloatRoundStyleE2EEES1P_S1U_JEEENS4_5SM1004TMEM4LOAD26SM100_TMEM_LOAD_32dp32b16xENS4_13SM90_TMA_LOADENS13_INS14_ILi1ELi4ELi3EEES17_NSU_INS5_IJS18_S1R_EEENS5_IJS1R_SD_EEEEEEENS4_39AutoVectorizingCopyWithAssumedAlignmentILi128EEENS4_14SM90_TMA_STOREES2A_S2C_S2C_EEEvvEEEEvNT_6ParamsE,"a",@progbits
	.sectionflags	@""
	.align	4
.nv.constant0._ZN7cutlass13device_kernelINS_4gemm6kernel13GemmUniversalIN4cute5tupleIJiiiiEEENS1_10collective13CollectiveMmaINS1_35MainloopSm100TmaUmmaWarpSpecializedILi3ELi2ELi4ENS5_IJNS4_1CILi2EEENSA_ILi4EEENSA_ILi1EEEEEEEENS5_IJNSA_ILi128EEESG_NSA_ILi64EEEEEENS_6half_tENS5_IJlSD_lEEESJ_NS5_IJSD_llEEENS4_8TiledMMAINS4_8MMA_AtomIJNS4_26SM100_MMA_F16BF16_2x1SM_SSISJ_SJ_fLi128ELi128ELNS4_4UMMA5MajorE0ELSQ_1ELNSP_7ScaleInE0ELSR_0EEEEEENS4_6LayoutINS5_IJSD_SD_SD_EEENS5_IJNSA_ILi0EEESW_SW_EEEEENS5_IJNS4_10UnderscoreESZ_SZ_EEEEENS4_28SM100_TMA_2SM_LOAD_MULTICASTENS4_14ComposedLayoutINS4_7SwizzleILi3ELi4ELi3EEENS4_18smem_ptr_flag_bitsILi16EEENSU_INS5_IJNSA_ILi8EEESH_EEENS5_IJSH_SD_EEEEEEEvNS4_8identityENS4_18SM100_TMA_2SM_LOADENS13_IS15_S17_NSU_INS5_IJSH_S18_EEENS5_IJSD_SH_EEEEEEEvS1D_EENS_8epilogue10collective18CollectiveEpilogueINS1K_23Sm100TmaWarpSpecializedILi4ELi2ELi16ELb1ELb0EEEJNS5_IJSH_SG_SH_EEENS5_IJNSU_ISH_SD_EENSU_INS5_IJNSA_ILi16EEESB_EEES1G_EEEEESJ_SK_SJ_SK_NS1K_6fusion15FusionCallbacksIS1O_NS1V_17LinearCombinationISJ_fSJ_fLNS_15FloatRoundStyleE2EEES1P_S1U_JEEENS4_5SM1004TMEM4LOAD26SM100_TMEM_LOAD_32dp32b16xENS4_13SM90_TMA_LOADENS13_INS14_ILi1ELi4ELi3EEES17_NSU_INS5_IJS18_S1R_EEENS5_IJS1R_SD_EEEEEEENS4_39AutoVectorizingCopyWithAssumedAlignmentILi128EEENS4_14SM90_TMA_STOREES2A_S2C_S2C_EEEvvEEEEvNT_6ParamsE:
	.zero		2944


//--------------------- SYMBOLS --------------------------

	.type		.nv.reservedSmem.offset0,@object
	.size		.nv.reservedSmem.offset0,0x4
	.type		.nv.reservedSmem.cap,@object
	.size		.nv.reservedSmem.cap,0x4
	.type		__assertfail,@function
